//
// Generated by NVIDIA NVVM Compiler
//
// Compiler Build ID: CL-36424714
// Cuda compilation tools, release 13.0, V13.0.88
// Based on NVVM 20.0.0
//

.version 9.0
.target sm_100
.address_size 64

	// .globl	_Z10gemv_naivePfS_S_i
.extern .shared .align 16 .b8 sharedTile[];

.visible .entry _Z10gemv_naivePfS_S_i(
	.param .u64 .ptr .align 1 _Z10gemv_naivePfS_S_i_param_0,
	.param .u64 .ptr .align 1 _Z10gemv_naivePfS_S_i_param_1,
	.param .u64 .ptr .align 1 _Z10gemv_naivePfS_S_i_param_2,
	.param .u32 _Z10gemv_naivePfS_S_i_param_3
)
{
	.reg .pred 	%p<10>;
	.reg .b32 	%r<35>;
	.reg .b32 	%f<111>;
	.reg .b64 	%rd<31>;

	ld.param.u64 	%rd11, [_Z10gemv_naivePfS_S_i_param_0];
	ld.param.u64 	%rd12, [_Z10gemv_naivePfS_S_i_param_1];
	ld.param.u64 	%rd10, [_Z10gemv_naivePfS_S_i_param_2];
	ld.param.u32 	%r23, [_Z10gemv_naivePfS_S_i_param_3];
	cvta.to.global.u64 	%rd1, %rd12;
	cvta.to.global.u64 	%rd2, %rd11;
	mov.u32 	%r1, %tid.x;
	setp.ge.s32 	%p1, %r1, %r23;
	@%p1 bra 	$L__BB0_14;
	mul.lo.s32 	%r2, %r23, %r1;
	add.s32 	%r25, %r23, -1;
	and.b32  	%r3, %r23, 15;
	setp.lt.u32 	%p2, %r25, 15;
	mov.f32 	%f110, 0f00000000;
	mov.b32 	%r31, 0;
	@%p2 bra 	$L__BB0_4;
	and.b32  	%r31, %r23, -16;
	neg.s32 	%r29, %r31;
	add.s64 	%rd3, %rd2, 32;
	add.s64 	%rd29, %rd1, 32;
	mov.f32 	%f110, 0f00000000;
	mov.u32 	%r28, %r2;
$L__BB0_3:
	.pragma "nounroll";
	mul.wide.s32 	%rd13, %r28, 4;
	add.s64 	%rd14, %rd3, %rd13;
	ld.global.f32 	%f17, [%rd14+-32];
	ld.global.f32 	%f18, [%rd29+-32];
	fma.rn.f32 	%f19, %f17, %f18, %f110;
	ld.global.f32 	%f20, [%rd14+-28];
	ld.global.f32 	%f21, [%rd29+-28];
	fma.rn.f32 	%f22, %f20, %f21, %f19;
	ld.global.f32 	%f23, [%rd14+-24];
	ld.global.f32 	%f24, [%rd29+-24];
	fma.rn.f32 	%f25, %f23, %f24, %f22;
	ld.global.f32 	%f26, [%rd14+-20];
	ld.global.f32 	%f27, [%rd29+-20];
	fma.rn.f32 	%f28, %f26, %f27, %f25;
	ld.global.f32 	%f29, [%rd14+-16];
	ld.global.f32 	%f30, [%rd29+-16];
	fma.rn.f32 	%f31, %f29, %f30, %f28;
	ld.global.f32 	%f32, [%rd14+-12];
	ld.global.f32 	%f33, [%rd29+-12];
	fma.rn.f32 	%f34, %f32, %f33, %f31;
	ld.global.f32 	%f35, [%rd14+-8];
	ld.global.f32 	%f36, [%rd29+-8];
	fma.rn.f32 	%f37, %f35, %f36, %f34;
	ld.global.f32 	%f38, [%rd14+-4];
	ld.global.f32 	%f39, [%rd29+-4];
	fma.rn.f32 	%f40, %f38, %f39, %f37;
	ld.global.f32 	%f41, [%rd14];
	ld.global.f32 	%f42, [%rd29];
	fma.rn.f32 	%f43, %f41, %f42, %f40;
	ld.global.f32 	%f44, [%rd14+4];
	ld.global.f32 	%f45, [%rd29+4];
	fma.rn.f32 	%f46, %f44, %f45, %f43;
	ld.global.f32 	%f47, [%rd14+8];
	ld.global.f32 	%f48, [%rd29+8];
	fma.rn.f32 	%f49, %f47, %f48, %f46;
	ld.global.f32 	%f50, [%rd14+12];
	ld.global.f32 	%f51, [%rd29+12];
	fma.rn.f32 	%f52, %f50, %f51, %f49;
	ld.global.f32 	%f53, [%rd14+16];
	ld.global.f32 	%f54, [%rd29+16];
	fma.rn.f32 	%f55, %f53, %f54, %f52;
	ld.global.f32 	%f56, [%rd14+20];
	ld.global.f32 	%f57, [%rd29+20];
	fma.rn.f32 	%f58, %f56, %f57, %f55;
	ld.global.f32 	%f59, [%rd14+24];
	ld.global.f32 	%f60, [%rd29+24];
	fma.rn.f32 	%f61, %f59, %f60, %f58;
	ld.global.f32 	%f62, [%rd14+28];
	ld.global.f32 	%f63, [%rd29+28];
	fma.rn.f32 	%f110, %f62, %f63, %f61;
	add.s32 	%r29, %r29, 16;
	add.s32 	%r28, %r28, 16;
	add.s64 	%rd29, %rd29, 64;
	setp.ne.s32 	%p3, %r29, 0;
	@%p3 bra 	$L__BB0_3;
$L__BB0_4:
	setp.eq.s32 	%p4, %r3, 0;
	@%p4 bra 	$L__BB0_13;
	and.b32  	%r11, %r23, 7;
	setp.lt.u32 	%p5, %r3, 8;
	@%p5 bra 	$L__BB0_7;
	add.s32 	%r26, %r31, %r2;
	mul.wide.s32 	%rd15, %r26, 4;
	add.s64 	%rd16, %rd2, %rd15;
	ld.global.f32 	%f65, [%rd16];
	mul.wide.u32 	%rd17, %r31, 4;
	add.s64 	%rd18, %rd1, %rd17;
	ld.global.f32 	%f66, [%rd18];
	fma.rn.f32 	%f67, %f65, %f66, %f110;
	ld.global.f32 	%f68, [%rd16+4];
	ld.global.f32 	%f69, [%rd18+4];
	fma.rn.f32 	%f70, %f68, %f69, %f67;
	ld.global.f32 	%f71, [%rd16+8];
	ld.global.f32 	%f72, [%rd18+8];
	fma.rn.f32 	%f73, %f71, %f72, %f70;
	ld.global.f32 	%f74, [%rd16+12];
	ld.global.f32 	%f75, [%rd18+12];
	fma.rn.f32 	%f76, %f74, %f75, %f73;
	ld.global.f32 	%f77, [%rd16+16];
	ld.global.f32 	%f78, [%rd18+16];
	fma.rn.f32 	%f79, %f77, %f78, %f76;
	ld.global.f32 	%f80, [%rd16+20];
	ld.global.f32 	%f81, [%rd18+20];
	fma.rn.f32 	%f82, %f80, %f81, %f79;
	ld.global.f32 	%f83, [%rd16+24];
	ld.global.f32 	%f84, [%rd18+24];
	fma.rn.f32 	%f85, %f83, %f84, %f82;
	ld.global.f32 	%f86, [%rd16+28];
	ld.global.f32 	%f87, [%rd18+28];
	fma.rn.f32 	%f110, %f86, %f87, %f85;
	add.s32 	%r31, %r31, 8;
$L__BB0_7:
	setp.eq.s32 	%p6, %r11, 0;
	@%p6 bra 	$L__BB0_13;
	and.b32  	%r14, %r23, 3;
	setp.lt.u32 	%p7, %r11, 4;
	@%p7 bra 	$L__BB0_10;
	add.s32 	%r27, %r31, %r2;
	mul.wide.s32 	%rd19, %r27, 4;
	add.s64 	%rd20, %rd2, %rd19;
	ld.global.f32 	%f89, [%rd20];
	mul.wide.u32 	%rd21, %r31, 4;
	add.s64 	%rd22, %rd1, %rd21;
	ld.global.f32 	%f90, [%rd22];
	fma.rn.f32 	%f91, %f89, %f90, %f110;
	ld.global.f32 	%f92, [%rd20+4];
	ld.global.f32 	%f93, [%rd22+4];
	fma.rn.f32 	%f94, %f92, %f93, %f91;
	ld.global.f32 	%f95, [%rd20+8];
	ld.global.f32 	%f96, [%rd22+8];
	fma.rn.f32 	%f97, %f95, %f96, %f94;
	ld.global.f32 	%f98, [%rd20+12];
	ld.global.f32 	%f99, [%rd22+12];
	fma.rn.f32 	%f110, %f98, %f99, %f97;
	add.s32 	%r31, %r31, 4;
$L__BB0_10:
	setp.eq.s32 	%p8, %r14, 0;
	@%p8 bra 	$L__BB0_13;
	mul.wide.u32 	%rd23, %r31, 4;
	add.s64 	%rd30, %rd1, %rd23;
	add.s32 	%r34, %r31, %r2;
	neg.s32 	%r33, %r14;
$L__BB0_12:
	.pragma "nounroll";
	mul.wide.s32 	%rd24, %r34, 4;
	add.s64 	%rd25, %rd2, %rd24;
	ld.global.f32 	%f100, [%rd25];
	ld.global.f32 	%f101, [%rd30];
	fma.rn.f32 	%f110, %f100, %f101, %f110;
	add.s64 	%rd30, %rd30, 4;
	add.s32 	%r34, %r34, 1;
	add.s32 	%r33, %r33, 1;
	setp.ne.s32 	%p9, %r33, 0;
	@%p9 bra 	$L__BB0_12;
$L__BB0_13:
	cvta.to.global.u64 	%rd26, %rd10;
	mul.wide.u32 	%rd27, %r1, 4;
	add.s64 	%rd28, %rd26, %rd27;
	st.global.f32 	[%rd28], %f110;
$L__BB0_14:
	ret;

}
	// .globl	_Z11gemv_sharedPfS_S_i
.visible .entry _Z11gemv_sharedPfS_S_i(
	.param .u64 .ptr .align 1 _Z11gemv_sharedPfS_S_i_param_0,
	.param .u64 .ptr .align 1 _Z11gemv_sharedPfS_S_i_param_1,
	.param .u64 .ptr .align 1 _Z11gemv_sharedPfS_S_i_param_2,
	.param .u32 _Z11gemv_sharedPfS_S_i_param_3
)
{
	.reg .pred 	%p<11>;
	.reg .b32 	%r<54>;
	.reg .b32 	%f<88>;
	.reg .b64 	%rd<13>;

	ld.param.u64 	%rd4, [_Z11gemv_sharedPfS_S_i_param_0];
	ld.param.u64 	%rd5, [_Z11gemv_sharedPfS_S_i_param_1];
	ld.param.u64 	%rd6, [_Z11gemv_sharedPfS_S_i_param_2];
	ld.param.u32 	%r27, [_Z11gemv_sharedPfS_S_i_param_3];
	mov.u32 	%r1, %ctaid.x;
	mov.u32 	%r2, %tid.x;
	shl.b32 	%r28, %r2, 2;
	mov.u32 	%r29, sharedTile;
	add.s32 	%r3, %r29, %r28;
	mov.b32 	%r30, 0;
	st.shared.u32 	[%r3], %r30;
	max.s32 	%r31, %r1, %r2;
	setp.ge.s32 	%p1, %r31, %r27;
	@%p1 bra 	$L__BB1_16;
	mov.u32 	%r4, %ntid.x;
	cvta.to.global.u64 	%rd1, %rd4;
	cvta.to.global.u64 	%rd2, %rd5;
	mov.b32 	%r46, 0;
	mov.f32 	%f78, 0f00000000;
$L__BB1_2:
	add.s32 	%r33, %r46, %r2;
	mul.wide.s32 	%rd7, %r33, 4;
	add.s64 	%rd8, %rd1, %rd7;
	ld.global.f32 	%f17, [%rd8];
	mul.wide.s32 	%rd9, %r46, 4;
	add.s64 	%rd10, %rd2, %rd9;
	ld.global.f32 	%f18, [%rd10];
	fma.rn.f32 	%f78, %f17, %f18, %f78;
	add.s32 	%r46, %r46, %r4;
	setp.lt.s32 	%p2, %r46, %r27;
	@%p2 bra 	$L__BB1_2;
	st.shared.f32 	[%r3], %f78;
	bar.sync 	0;
	cvta.to.global.u64 	%rd11, %rd6;
	mul.wide.u32 	%rd12, %r1, 4;
	add.s64 	%rd3, %rd11, %rd12;
	and.b32  	%r7, %r4, 15;
	setp.lt.u32 	%p3, %r4, 16;
	mov.b32 	%r50, 0;
	mov.f32 	%f87, 0f00000000;
	@%p3 bra 	$L__BB1_6;
	and.b32  	%r50, %r4, 2032;
	add.s32 	%r47, %r29, 32;
	and.b32  	%r37, %r4, -16;
	neg.s32 	%r48, %r37;
	mov.f32 	%f87, 0f00000000;
$L__BB1_5:
	.pragma "nounroll";
	ld.shared.v4.f32 	{%f22, %f23, %f24, %f25}, [%r47+-32];
	add.f32 	%f26, %f22, %f87;
	add.f32 	%f27, %f23, %f26;
	add.f32 	%f28, %f24, %f27;
	add.f32 	%f29, %f25, %f28;
	ld.shared.v4.f32 	{%f30, %f31, %f32, %f33}, [%r47+-16];
	add.f32 	%f34, %f30, %f29;
	add.f32 	%f35, %f31, %f34;
	add.f32 	%f36, %f32, %f35;
	add.f32 	%f37, %f33, %f36;
	ld.shared.v4.f32 	{%f38, %f39, %f40, %f41}, [%r47];
	add.f32 	%f42, %f38, %f37;
	add.f32 	%f43, %f39, %f42;
	add.f32 	%f44, %f40, %f43;
	add.f32 	%f45, %f41, %f44;
	ld.shared.v4.f32 	{%f46, %f47, %f48, %f49}, [%r47+16];
	add.f32 	%f50, %f46, %f45;
	add.f32 	%f51, %f47, %f50;
	add.f32 	%f52, %f48, %f51;
	add.f32 	%f87, %f49, %f52;
	add.s32 	%r48, %r48, 16;
	add.s32 	%r47, %r47, 64;
	setp.ne.s32 	%p4, %r48, 0;
	@%p4 bra 	$L__BB1_5;
$L__BB1_6:
	setp.eq.s32 	%p5, %r7, 0;
	@%p5 bra 	$L__BB1_15;
	and.b32  	%r15, %r4, 7;
	setp.lt.u32 	%p6, %r7, 8;
	@%p6 bra 	$L__BB1_9;
	shl.b32 	%r38, %r50, 2;
	add.s32 	%r40, %r29, %r38;
	ld.shared.f32 	%f54, [%r40];
	add.f32 	%f55, %f54, %f87;
	ld.shared.f32 	%f56, [%r40+4];
	add.f32 	%f57, %f56, %f55;
	ld.shared.f32 	%f58, [%r40+8];
	add.f32 	%f59, %f58, %f57;
	ld.shared.f32 	%f60, [%r40+12];
	add.f32 	%f61, %f60, %f59;
	ld.shared.f32 	%f62, [%r40+16];
	add.f32 	%f63, %f62, %f61;
	ld.shared.f32 	%f64, [%r40+20];
	add.f32 	%f65, %f64, %f63;
	ld.shared.f32 	%f66, [%r40+24];
	add.f32 	%f67, %f66, %f65;
	ld.shared.f32 	%f68, [%r40+28];
	add.f32 	%f87, %f68, %f67;
	add.s32 	%r50, %r50, 8;
$L__BB1_9:
	setp.eq.s32 	%p7, %r15, 0;
	@%p7 bra 	$L__BB1_15;
	and.b32  	%r18, %r4, 3;
	setp.lt.u32 	%p8, %r15, 4;
	@%p8 bra 	$L__BB1_12;
	shl.b32 	%r41, %r50, 2;
	add.s32 	%r43, %r29, %r41;
	ld.shared.f32 	%f70, [%r43];
	add.f32 	%f71, %f70, %f87;
	ld.shared.f32 	%f72, [%r43+4];
	add.f32 	%f73, %f72, %f71;
	ld.shared.f32 	%f74, [%r43+8];
	add.f32 	%f75, %f74, %f73;
	ld.shared.f32 	%f76, [%r43+12];
	add.f32 	%f87, %f76, %f75;
	add.s32 	%r50, %r50, 4;
$L__BB1_12:
	setp.eq.s32 	%p9, %r18, 0;
	@%p9 bra 	$L__BB1_15;
	shl.b32 	%r44, %r50, 2;
	add.s32 	%r53, %r29, %r44;
	neg.s32 	%r52, %r18;
$L__BB1_14:
	.pragma "nounroll";
	ld.shared.f32 	%f77, [%r53];
	add.f32 	%f87, %f77, %f87;
	add.s32 	%r53, %r53, 4;
	add.s32 	%r52, %r52, 1;
	setp.ne.s32 	%p10, %r52, 0;
	@%p10 bra 	$L__BB1_14;
$L__BB1_15:
	st.global.f32 	[%rd3], %f87;
$L__BB1_16:
	ret;

}
	// .globl	_Z13gemv_unrolledPfS_S_i
.visible .entry _Z13gemv_unrolledPfS_S_i(
	.param .u64 .ptr .align 1 _Z13gemv_unrolledPfS_S_i_param_0,
	.param .u64 .ptr .align 1 _Z13gemv_unrolledPfS_S_i_param_1,
	.param .u64 .ptr .align 1 _Z13gemv_unrolledPfS_S_i_param_2,
	.param .u32 _Z13gemv_unrolledPfS_S_i_param_3
)
{
	.reg .pred 	%p<6>;
	.reg .b32 	%r<27>;
	.reg .b32 	%f<85>;
	.reg .b64 	%rd<20>;

	ld.param.u64 	%rd8, [_Z13gemv_unrolledPfS_S_i_param_0];
	ld.param.u64 	%rd9, [_Z13gemv_unrolledPfS_S_i_param_1];
	ld.param.u64 	%rd7, [_Z13gemv_unrolledPfS_S_i_param_2];
	ld.param.u32 	%r12, [_Z13gemv_unrolledPfS_S_i_param_3];
	cvta.to.global.u64 	%rd1, %rd9;
	cvta.to.global.u64 	%rd2, %rd8;
	mov.u32 	%r13, %ctaid.x;
	mov.u32 	%r14, %ntid.x;
	mov.u32 	%r15, %tid.x;
	mad.lo.s32 	%r1, %r13, %r14, %r15;
	setp.ge.s32 	%p1, %r1, %r12;
	@%p1 bra 	$L__BB2_8;
	setp.lt.s32 	%p2, %r12, 1;
	mov.f32 	%f82, 0f00000000;
	@%p2 bra 	$L__BB2_7;
	mul.lo.s32 	%r2, %r12, %r1;
	add.s32 	%r3, %r12, -1;
	setp.lt.u32 	%p3, %r12, 9;
	mov.f32 	%f82, 0f00000000;
	mov.b32 	%r26, 0;
	@%p3 bra 	$L__BB2_5;
	shr.u32 	%r18, %r3, 3;
	add.s32 	%r19, %r18, 1;
	and.b32  	%r20, %r19, 1073741822;
	neg.s32 	%r24, %r20;
	add.s64 	%rd3, %rd2, 32;
	add.s64 	%rd19, %rd1, 32;
	mov.f32 	%f82, 0f00000000;
	mov.b32 	%r26, 0;
	mov.u32 	%r23, %r2;
$L__BB2_4:
	mul.wide.s32 	%rd10, %r23, 4;
	add.s64 	%rd11, %rd3, %rd10;
	ld.global.f32 	%f11, [%rd11+-32];
	ld.global.f32 	%f12, [%rd19+-32];
	fma.rn.f32 	%f13, %f11, %f12, %f82;
	ld.global.f32 	%f14, [%rd11+-28];
	ld.global.f32 	%f15, [%rd19+-28];
	fma.rn.f32 	%f16, %f14, %f15, %f13;
	ld.global.f32 	%f17, [%rd11+-24];
	ld.global.f32 	%f18, [%rd19+-24];
	fma.rn.f32 	%f19, %f17, %f18, %f16;
	ld.global.f32 	%f20, [%rd11+-20];
	ld.global.f32 	%f21, [%rd19+-20];
	fma.rn.f32 	%f22, %f20, %f21, %f19;
	ld.global.f32 	%f23, [%rd11+-16];
	ld.global.f32 	%f24, [%rd19+-16];
	fma.rn.f32 	%f25, %f23, %f24, %f22;
	ld.global.f32 	%f26, [%rd11+-12];
	ld.global.f32 	%f27, [%rd19+-12];
	fma.rn.f32 	%f28, %f26, %f27, %f25;
	ld.global.f32 	%f29, [%rd11+-8];
	ld.global.f32 	%f30, [%rd19+-8];
	fma.rn.f32 	%f31, %f29, %f30, %f28;
	ld.global.f32 	%f32, [%rd11+-4];
	ld.global.f32 	%f33, [%rd19+-4];
	fma.rn.f32 	%f34, %f32, %f33, %f31;
	ld.global.f32 	%f35, [%rd11];
	ld.global.f32 	%f36, [%rd19];
	fma.rn.f32 	%f37, %f35, %f36, %f34;
	ld.global.f32 	%f38, [%rd11+4];
	ld.global.f32 	%f39, [%rd19+4];
	fma.rn.f32 	%f40, %f38, %f39, %f37;
	ld.global.f32 	%f41, [%rd11+8];
	ld.global.f32 	%f42, [%rd19+8];
	fma.rn.f32 	%f43, %f41, %f42, %f40;
	ld.global.f32 	%f44, [%rd11+12];
	ld.global.f32 	%f45, [%rd19+12];
	fma.rn.f32 	%f46, %f44, %f45, %f43;
	ld.global.f32 	%f47, [%rd11+16];
	ld.global.f32 	%f48, [%rd19+16];
	fma.rn.f32 	%f49, %f47, %f48, %f46;
	ld.global.f32 	%f50, [%rd11+20];
	ld.global.f32 	%f51, [%rd19+20];
	fma.rn.f32 	%f52, %f50, %f51, %f49;
	ld.global.f32 	%f53, [%rd11+24];
	ld.global.f32 	%f54, [%rd19+24];
	fma.rn.f32 	%f55, %f53, %f54, %f52;
	ld.global.f32 	%f56, [%rd11+28];
	ld.global.f32 	%f57, [%rd19+28];
	fma.rn.f32 	%f82, %f56, %f57, %f55;
	add.s32 	%r26, %r26, 16;
	add.s32 	%r24, %r24, 2;
	add.s32 	%r23, %r23, 16;
	add.s64 	%rd19, %rd19, 64;
	setp.ne.s32 	%p4, %r24, 0;
	@%p4 bra 	$L__BB2_4;
$L__BB2_5:
	and.b32  	%r21, %r3, 8;
	setp.ne.s32 	%p5, %r21, 0;
	@%p5 bra 	$L__BB2_7;
	add.s32 	%r22, %r26, %r2;
	mul.wide.s32 	%rd12, %r22, 4;
	add.s64 	%rd13, %rd2, %rd12;
	ld.global.f32 	%f58, [%rd13];
	mul.wide.u32 	%rd14, %r26, 4;
	add.s64 	%rd15, %rd1, %rd14;
	ld.global.f32 	%f59, [%rd15];
	fma.rn.f32 	%f60, %f58, %f59, %f82;
	ld.global.f32 	%f61, [%rd13+4];
	ld.global.f32 	%f62, [%rd15+4];
	fma.rn.f32 	%f63, %f61, %f62, %f60;
	ld.global.f32 	%f64, [%rd13+8];
	ld.global.f32 	%f65, [%rd15+8];
	fma.rn.f32 	%f66, %f64, %f65, %f63;
	ld.global.f32 	%f67, [%rd13+12];
	ld.global.f32 	%f68, [%rd15+12];
	fma.rn.f32 	%f69, %f67, %f68, %f66;
	ld.global.f32 	%f70, [%rd13+16];
	ld.global.f32 	%f71, [%rd15+16];
	fma.rn.f32 	%f72, %f70, %f71, %f69;
	ld.global.f32 	%f73, [%rd13+20];
	ld.global.f32 	%f74, [%rd15+20];
	fma.rn.f32 	%f75, %f73, %f74, %f72;
	ld.global.f32 	%f76, [%rd13+24];
	ld.global.f32 	%f77, [%rd15+24];
	fma.rn.f32 	%f78, %f76, %f77, %f75;
	ld.global.f32 	%f79, [%rd13+28];
	ld.global.f32 	%f80, [%rd15+28];
	fma.rn.f32 	%f82, %f79, %f80, %f78;
$L__BB2_7:
	cvta.to.global.u64 	%rd16, %rd7;
	mul.wide.s32 	%rd17, %r1, 4;
	add.s64 	%rd18, %rd16, %rd17;
	st.global.f32 	[%rd18], %f82;
$L__BB2_8:
	ret;

}


// ===== COMPILED SASS (sm_100) =====

	.target	sm_100

	.elftype	@"ET_EXEC"


//--------------------- .note.nv.tkinfo           --------------------------
	.section	.note.nv.tkinfo,"",@"SHT_NOTE"
	.sectionflags	@"SHF_NOTE_NV_TKINFO"
	.tkinfo
        /*0018*/ 	.word	0x00000002
        /*0030*/ 	.string	""
        /*0030*/ 	.string	"ptxas"
        /*0030*/ 	.string	"Cuda compilation tools, release 13.0, V13.0.88"
        /*0030*/ 	.string	"Build cuda_13.0.r13.0/compiler.36424714_0"
        /*0030*/ 	.string	"-arch sm_100 -m 64 "



//--------------------- .note.nv.cuinfo           --------------------------
	.section	.note.nv.cuinfo,"",@"SHT_NOTE"
	.sectionflags	@"SHF_NOTE_NV_CUINFO"
        /*0018*/ 	.short	0x0002
        /*001a*/ 	.short	0x0064
        /*001c*/ 	.short	0x0082
	.zero		2


//--------------------- .nv.info                  --------------------------
	.section	.nv.info,"",@"SHT_CUDA_INFO"
	.align	4


	//----- nvinfo : EIATTR_REGCOUNT
	.align		4
        /*0000*/ 	.byte	0x04, 0x2f
        /*0002*/ 	.short	(.L_1 - .L_0)
	.align		4
.L_0:
        /*0004*/ 	.word	index@(_Z10gemv_naivePfS_S_i)
        /*0008*/ 	.word	0x0000001e


	//----- nvinfo : EIATTR_FRAME_SIZE
	.align		4
.L_1:
        /*000c*/ 	.byte	0x04, 0x11
        /*000e*/ 	.short	(.L_3 - .L_2)
	.align		4
.L_2:
        /*0010*/ 	.word	index@(_Z10gemv_naivePfS_S_i)
        /*0014*/ 	.word	0x00000000


	//----- nvinfo : EIATTR_REGCOUNT
	.align		4
.L_3:
        /*0018*/ 	.byte	0x04, 0x2f
        /*001a*/ 	.short	(.L_5 - .L_4)
	.align		4
.L_4:
        /*001c*/ 	.word	index@(_Z11gemv_sharedPfS_S_i)
        /*0020*/ 	.word	0x00000016


	//----- nvinfo : EIATTR_FRAME_SIZE
	.align		4
.L_5:
        /*0024*/ 	.byte	0x04, 0x11
        /*0026*/ 	.short	(.L_7 - .L_6)
	.align		4
.L_6:
        /*0028*/ 	.word	index@(_Z11gemv_sharedPfS_S_i)
        /*002c*/ 	.word	0x00000000


	//----- nvinfo : EIATTR_REGCOUNT
	.align		4
.L_7:
        /*0030*/ 	.byte	0x04, 0x2f
        /*0032*/ 	.short	(.L_9 - .L_8)
	.align		4
.L_8:
        /*0034*/ 	.word	index@(_Z13gemv_unrolledPfS_S_i)
        /*0038*/ 	.word	0x0000001e


	//----- nvinfo : EIATTR_FRAME_SIZE
	.align		4
.L_9:
        /*003c*/ 	.byte	0x04, 0x11
        /*003e*/ 	.short	(.L_11 - .L_10)
	.align		4
.L_10:
        /*0040*/ 	.word	index@(_Z13gemv_unrolledPfS_S_i)
        /*0044*/ 	.word	0x00000000


	//----- nvinfo : EIATTR_MIN_STACK_SIZE
	.align		4
.L_11:
        /*0048*/ 	.byte	0x04, 0x12
        /*004a*/ 	.short	(.L_13 - .L_12)
	.align		4
.L_12:
        /*004c*/ 	.word	index@(_Z13gemv_unrolledPfS_S_i)
        /*0050*/ 	.word	0x00000000


	//----- nvinfo : EIATTR_MIN_STACK_SIZE
	.align		4
.L_13:
        /*0054*/ 	.byte	0x04, 0x12
        /*0056*/ 	.short	(.L_15 - .L_14)
	.align		4
.L_14:
        /*0058*/ 	.word	index@(_Z11gemv_sharedPfS_S_i)
        /*005c*/ 	.word	0x00000000


	//----- nvinfo : EIATTR_MIN_STACK_SIZE
	.align		4
.L_15:
        /*0060*/ 	.byte	0x04, 0x12
        /*0062*/ 	.short	(.L_17 - .L_16)
	.align		4
.L_16:
        /*0064*/ 	.word	index@(_Z10gemv_naivePfS_S_i)
        /*0068*/ 	.word	0x00000000
.L_17:


//--------------------- .nv.compat                --------------------------
	.section	.nv.compat,"",@"SHT_CUDA_COMPAT_INFO"
	.align	4
        /*0000*/ 	.byte	0x02, 0x09, 0x00, 0x00, 0x02, 0x02, 0x01, 0x00, 0x02, 0x05, 0x05, 0x00, 0x03, 0x07, 0x01, 0x01
        /*0010*/ 	.byte	0x02, 0x03, 0x00, 0x00, 0x02, 0x06, 0x01, 0x00, 0x04, 0x0b, 0x08, 0x00, 0x09, 0x00, 0x00, 0x00
        /*0020*/ 	.byte	0x00, 0x00, 0x00, 0x00


//--------------------- .nv.info._Z13gemv_unrolledPfS_S_i --------------------------
	.section	.nv.info._Z13gemv_unrolledPfS_S_i,"",@"SHT_CUDA_INFO"
	.sectionflags	@""
	.align	4


	//----- nvinfo : EIATTR_CUDA_API_VERSION
	.align		4
        /*0000*/ 	.byte	0x04, 0x37
        /*0002*/ 	.short	(.L_19 - .L_18)
.L_18:
        /*0004*/ 	.word	0x00000082


	//----- nvinfo : EIATTR_KPARAM_INFO
	.align		4
.L_19:
        /*0008*/ 	.byte	0x04, 0x17
        /*000a*/ 	.short	(.L_21 - .L_20)
.L_20:
        /*000c*/ 	.word	0x00000000
        /*0010*/ 	.short	0x0003
        /*0012*/ 	.short	0x0018
        /*0014*/ 	.byte	0x00, 0xf0, 0x11, 0x00


	//----- nvinfo : EIATTR_KPARAM_INFO
	.align		4
.L_21:
        /*0018*/ 	.byte	0x04, 0x17
        /*001a*/ 	.short	(.L_23 - .L_22)
.L_22:
        /*001c*/ 	.word	0x00000000
        /*0020*/ 	.short	0x0002
        /*0022*/ 	.short	0x0010
        /*0024*/ 	.byte	0x00, 0xf5, 0x21, 0x00


	//----- nvinfo : EIATTR_KPARAM_INFO
	.align		4
.L_23:
        /*0028*/ 	.byte	0x04, 0x17
        /*002a*/ 	.short	(.L_25 - .L_24)
.L_24:
        /*002c*/ 	.word	0x00000000
        /*0030*/ 	.short	0x0001
        /*0032*/ 	.short	0x0008
        /*0034*/ 	.byte	0x00, 0xf5, 0x21, 0x00


	//----- nvinfo : EIATTR_KPARAM_INFO
	.align		4
.L_25:
        /*0038*/ 	.byte	0x04, 0x17
        /*003a*/ 	.short	(.L_27 - .L_26)
.L_26:
        /*003c*/ 	.word	0x00000000
        /*0040*/ 	.short	0x0000
        /*0042*/ 	.short	0x0000
        /*0044*/ 	.byte	0x00, 0xf5, 0x21, 0x00


	//----- nvinfo : EIATTR_SPARSE_MMA_MASK
	.align		4
.L_27:
        /*0048*/ 	.byte	0x03, 0x50
        /*004a*/ 	.short	0x0000


	//----- nvinfo : EIATTR_MAXREG_COUNT
	.align		4
        /*004c*/ 	.byte	0x03, 0x1b
        /*004e*/ 	.short	0x00ff


	//----- nvinfo : EIATTR_MERCURY_ISA_VERSION
	.align		4
        /*0050*/ 	.byte	0x03, 0x5f
        /*0052*/ 	.short	0x0101


	//----- nvinfo : EIATTR_VRC_CTA_INIT_COUNT
	.align		4
        /*0054*/ 	.byte	0x02, 0x4a
	.zero		1
	.zero		1


	//----- nvinfo : EIATTR_EXIT_INSTR_OFFSETS
	.align		4
        /*0058*/ 	.byte	0x04, 0x1c
        /*005a*/ 	.short	(.L_29 - .L_28)


	//   ....[0]....
.L_28:
        /*005c*/ 	.word	0x00000070


	//   ....[1]....
        /*0060*/ 	.word	0x000007b0


	//----- nvinfo : EIATTR_CBANK_PARAM_SIZE
	.align		4
.L_29:
        /*0064*/ 	.byte	0x03, 0x19
        /*0066*/ 	.short	0x001c


	//----- nvinfo : EIATTR_PARAM_CBANK
	.align		4
        /*0068*/ 	.byte	0x04, 0x0a
        /*006a*/ 	.short	(.L_31 - .L_30)
	.align		4
.L_30:
        /*006c*/ 	.word	index@(.nv.constant0._Z13gemv_unrolledPfS_S_i)
        /*0070*/ 	.short	0x0380
        /*0072*/ 	.short	0x001c


	//----- nvinfo : EIATTR_SW_WAR
	.align		4
.L_31:
        /*0074*/ 	.byte	0x04, 0x36
        /*0076*/ 	.short	(.L_33 - .L_32)
.L_32:
        /*0078*/ 	.word	0x00000008
.L_33:


//--------------------- .nv.info._Z11gemv_sharedPfS_S_i --------------------------
	.section	.nv.info._Z11gemv_sharedPfS_S_i,"",@"SHT_CUDA_INFO"
	.sectionflags	@""
	.align	4


	//----- nvinfo : EIATTR_CUDA_API_VERSION
	.align		4
        /*0000*/ 	.byte	0x04, 0x37
        /*0002*/ 	.short	(.L_35 - .L_34)
.L_34:
        /*0004*/ 	.word	0x00000082


	//----- nvinfo : EIATTR_KPARAM_INFO
	.align		4
.L_35:
        /*0008*/ 	.byte	0x04, 0x17
        /*000a*/ 	.short	(.L_37 - .L_36)
.L_36:
        /*000c*/ 	.word	0x00000000
        /*0010*/ 	.short	0x0003
        /*0012*/ 	.short	0x0018
        /*0014*/ 	.byte	0x00, 0xf0, 0x11, 0x00


	//----- nvinfo : EIATTR_KPARAM_INFO
	.align		4
.L_37:
        /*0018*/ 	.byte	0x04, 0x17
        /*001a*/ 	.short	(.L_39 - .L_38)
.L_38:
        /*001c*/ 	.word	0x00000000
        /*0020*/ 	.short	0x0002
        /*0022*/ 	.short	0x0010
        /*0024*/ 	.byte	0x00, 0xf5, 0x21, 0x00


	//----- nvinfo : EIATTR_KPARAM_INFO
	.align		4
.L_39:
        /*0028*/ 	.byte	0x04, 0x17
        /*002a*/ 	.short	(.L_41 - .L_40)
.L_40:
        /*002c*/ 	.word	0x00000000
        /*0030*/ 	.short	0x0001
        /*0032*/ 	.short	0x0008
        /*0034*/ 	.byte	0x00, 0xf5, 0x21, 0x00


	//----- nvinfo : EIATTR_KPARAM_INFO
	.align		4
.L_41:
        /*0038*/ 	.byte	0x04, 0x17
        /*003a*/ 	.short	(.L_43 - .L_42)
.L_42:
        /*003c*/ 	.word	0x00000000
        /*0040*/ 	.short	0x0000
        /*0042*/ 	.short	0x0000
        /*0044*/ 	.byte	0x00, 0xf5, 0x21, 0x00


	//----- nvinfo : EIATTR_SPARSE_MMA_MASK
	.align		4
.L_43:
        /*0048*/ 	.byte	0x03, 0x50
        /*004a*/ 	.short	0x0000


	//----- nvinfo : EIATTR_MAXREG_COUNT
	.align		4
        /*004c*/ 	.byte	0x03, 0x1b
        /*004e*/ 	.short	0x00ff


	//----- nvinfo : EIATTR_NUM_BARRIERS
	.align		4
        /*0050*/ 	.byte	0x02, 0x4c
        /*0052*/ 	.byte	0x01
	.zero		1


	//----- nvinfo : EIATTR_MERCURY_ISA_VERSION
	.align		4
        /*0054*/ 	.byte	0x03, 0x5f
        /*0056*/ 	.short	0x0101


	//----- nvinfo : EIATTR_VRC_CTA_INIT_COUNT
	.align		4
        /*0058*/ 	.byte	0x02, 0x4a
	.zero		1
	.zero		1


	//----- nvinfo : EIATTR_EXIT_INSTR_OFFSETS
	.align		4
        /*005c*/ 	.byte	0x04, 0x1c
        /*005e*/ 	.short	(.L_45 - .L_44)


	//   ....[0]....
.L_44:
        /*0060*/ 	.word	0x000000b0


	//   ....[1]....
        /*0064*/ 	.word	0x00000690


	//----- nvinfo : EIATTR_CBANK_PARAM_SIZE
	.align		4
.L_45:
        /*0068*/ 	.byte	0x03, 0x19
        /*006a*/ 	.short	0x001c


	//----- nvinfo : EIATTR_PARAM_CBANK
	.align		4
        /*006c*/ 	.byte	0x04, 0x0a
        /*006e*/ 	.short	(.L_47 - .L_46)
	.align		4
.L_46:
        /*0070*/ 	.word	index@(.nv.constant0._Z11gemv_sharedPfS_S_i)
        /*0074*/ 	.short	0x0380
        /*0076*/ 	.short	0x001c


	//----- nvinfo : EIATTR_SW_WAR
	.align		4
.L_47:
        /*0078*/ 	.byte	0x04, 0x36
        /*007a*/ 	.short	(.L_49 - .L_48)
.L_48:
        /*007c*/ 	.word	0x00000008
.L_49:


//--------------------- .nv.info._Z10gemv_naivePfS_S_i --------------------------
	.section	.nv.info._Z10gemv_naivePfS_S_i,"",@"SHT_CUDA_INFO"
	.sectionflags	@""
	.align	4


	//----- nvinfo : EIATTR_CUDA_API_VERSION
	.align		4
        /*0000*/ 	.byte	0x04, 0x37
        /*0002*/ 	.short	(.L_51 - .L_50)
.L_50:
        /*0004*/ 	.word	0x00000082


	//----- nvinfo : EIATTR_KPARAM_INFO
	.align		4
.L_51:
        /*0008*/ 	.byte	0x04, 0x17
        /*000a*/ 	.short	(.L_53 - .L_52)
.L_52:
        /*000c*/ 	.word	0x00000000
        /*0010*/ 	.short	0x0003
        /*0012*/ 	.short	0x0018
        /*0014*/ 	.byte	0x00, 0xf0, 0x11, 0x00


	//----- nvinfo : EIATTR_KPARAM_INFO
	.align		4
.L_53:
        /*0018*/ 	.byte	0x04, 0x17
        /*001a*/ 	.short	(.L_55 - .L_54)
.L_54:
        /*001c*/ 	.word	0x00000000
        /*0020*/ 	.short	0x0002
        /*0022*/ 	.short	0x0010
        /*0024*/ 	.byte	0x00, 0xf5, 0x21, 0x00


	//----- nvinfo : EIATTR_KPARAM_INFO
	.align		4
.L_55:
        /*0028*/ 	.byte	0x04, 0x17
        /*002a*/ 	.short	(.L_57 - .L_56)
.L_56:
        /*002c*/ 	.word	0x00000000
        /*0030*/ 	.short	0x0001
        /*0032*/ 	.short	0x0008
        /*0034*/ 	.byte	0x00, 0xf5, 0x21, 0x00


	//----- nvinfo : EIATTR_KPARAM_INFO
	.align		4
.L_57:
        /*0038*/ 	.byte	0x04, 0x17
        /*003a*/ 	.short	(.L_59 - .L_58)
.L_58:
        /*003c*/ 	.word	0x00000000
        /*0040*/ 	.short	0x0000
        /*0042*/ 	.short	0x0000
        /*0044*/ 	.byte	0x00, 0xf5, 0x21, 0x00


	//----- nvinfo : EIATTR_SPARSE_MMA_MASK
	.align		4
.L_59:
        /*0048*/ 	.byte	0x03, 0x50
        /*004a*/ 	.short	0x0000


	//----- nvinfo : EIATTR_MAXREG_COUNT
	.align		4
        /*004c*/ 	.byte	0x03, 0x1b
        /*004e*/ 	.short	0x00ff


	//----- nvinfo : EIATTR_MERCURY_ISA_VERSION
	.align		4
        /*0050*/ 	.byte	0x03, 0x5f
        /*0052*/ 	.short	0x0101


	//----- nvinfo : EIATTR_VRC_CTA_INIT_COUNT
	.align		4
        /*0054*/ 	.byte	0x02, 0x4a
	.zero		1
	.zero		1


	//----- nvinfo : EIATTR_EXIT_INSTR_OFFSETS
	.align		4
        /*0058*/ 	.byte	0x04, 0x1c
        /*005a*/ 	.short	(.L_61 - .L_60)


	//   ....[0]....
.L_60:
        /*005c*/ 	.word	0x00000040


	//   ....[1]....
        /*0060*/ 	.word	0x00000a40


	//----- nvinfo : EIATTR_CBANK_PARAM_SIZE
	.align		4
.L_61:
        /*0064*/ 	.byte	0x03, 0x19
        /*0066*/ 	.short	0x001c


	//----- nvinfo : EIATTR_PARAM_CBANK
	.align		4
        /*0068*/ 	.byte	0x04, 0x0a
        /*006a*/ 	.short	(.L_63 - .L_62)
	.align		4
.L_62:
        /*006c*/ 	.word	index@(.nv.constant0._Z10gemv_naivePfS_S_i)
        /*0070*/ 	.short	0x0380
        /*0072*/ 	.short	0x001c


	//----- nvinfo : EIATTR_SW_WAR
	.align		4
.L_63:
        /*0074*/ 	.byte	0x04, 0x36
        /*0076*/ 	.short	(.L_65 - .L_64)
.L_64:
        /*0078*/ 	.word	0x00000008
.L_65:


//--------------------- .nv.callgraph             --------------------------
	.section	.nv.callgraph,"",@"SHT_CUDA_CALLGRAPH"
	.align	4
	.sectionentsize	8
	.align		4
        /*0000*/ 	.word	0x00000000
	.align		4
        /*0004*/ 	.word	0xffffffff
	.align		4
        /*0008*/ 	.word	0x00000000
	.align		4
        /*000c*/ 	.word	0xfffffffe
	.align		4
        /*0010*/ 	.word	0x00000000
	.align		4
        /*0014*/ 	.word	0xfffffffd
	.align		4
        /*0018*/ 	.word	0x00000000
	.align		4
        /*001c*/ 	.word	0xfffffffc


//--------------------- .text._Z13gemv_unrolledPfS_S_i --------------------------
	.section	.text._Z13gemv_unrolledPfS_S_i,"ax",@progbits
	.align	128
        .global         _Z13gemv_unrolledPfS_S_i
        .type           _Z13gemv_unrolledPfS_S_i,@function
        .size           _Z13gemv_unrolledPfS_S_i,(.L_x_19 - _Z13gemv_unrolledPfS_S_i)
        .other          _Z13gemv_unrolledPfS_S_i,@"STO_CUDA_ENTRY STV_DEFAULT"
_Z13gemv_unrolledPfS_S_i:
.text._Z13gemv_unrolledPfS_S_i:
[----:B------:R-:W-:Y:S01]  /*0000*/  LDC R1, c[0x0][0x37c] ;  /* 0x0000df00ff017b82 */ /* 0x000fe20000000800 */
[----:B------:R-:W0:Y:S07]  /*0010*/  S2R R3, SR_TID.X ;  /* 0x0000000000037919 */ /* 0x000e2e0000002100 */
[----:B------:R-:W0:Y:S01]  /*0020*/  S2UR UR4, SR_CTAID.X ;  /* 0x00000000000479c3 */ /* 0x000e220000002500 */
[----:B------:R-:W1:Y:S07]  /*0030*/  LDCU UR14, c[0x0][0x398] ;  /* 0x00007300ff0e77ac */ /* 0x000e6e0008000800 */
[----:B------:R-:W0:Y:S02]  /*0040*/  LDC R0, c[0x0][0x360] ;  /* 0x0000d800ff007b82 */ /* 0x000e240000000800 */
[----:B0-----:R-:W-:-:S05]  /*0050*/  IMAD R0, R0, UR4, R3 ;  /* 0x0000000400007c24 */ /* 0x001fca000f8e0203 */
[----:B-1----:R-:W-:-:S13]  /*0060*/  ISETP.GE.AND P0, PT, R0, UR14, PT ;  /* 0x0000000e00007c0c */ /* 0x002fda000bf06270 */
[----:B------:R-:W-:Y:S05]  /*0070*/  @P0 EXIT ;  /* 0x000000000000094d */ /* 0x000fea0003800000 */
[----:B------:R-:W-:Y:S01]  /*0080*/  UISETP.GE.AND UP0, UPT, UR14, 0x1, UPT ;  /* 0x000000010e00788c */ /* 0x000fe2000bf06270 */
[----:B------:R-:W-:Y:S01]  /*0090*/  HFMA2 R15, -RZ, RZ, 0, 0 ;  /* 0x00000000ff0f7431 */ /* 0x000fe200000001ff */
[----:B------:R-:W0:Y:S07]  /*00a0*/  LDCU.64 UR12, c[0x0][0x358] ;  /* 0x00006b00ff0c77ac */ /* 0x000e2e0008000a00 */
[----:B------:R-:W-:Y:S05]  /*00b0*/  BRA.U !UP0, `(.L_x_0) ;  /* 0x0000000508b07547 */ /* 0x000fea000b800000 */
[----:B------:R-:W-:Y:S02]  /*00c0*/  UISETP.GE.U32.AND UP1, UPT, UR14, 0x9, UPT ;  /* 0x000000090e00788c */ /* 0x000fe4000bf26070 */
[----:B------:R-:W-:Y:S01]  /*00d0*/  IMAD R7, R0, UR14, RZ ;  /* 0x0000000e00077c24 */ /* 0x000fe2000f8e02ff */
[----:B------:R-:W-:Y:S01]  /*00e0*/  UIADD3 UR4, UPT, UPT, UR14, -0x1, URZ ;  /* 0xffffffff0e047890 */ /* 0x000fe2000fffe0ff */
[----:B------:R-:W-:Y:S02]  /*00f0*/  MOV R15, RZ ;  /* 0x000000ff000f7202 */ /* 0x000fe40000000f00 */
[----:B------:R-:W-:Y:S01]  /*0100*/  MOV R6, RZ ;  /* 0x000000ff00067202 */ /* 0x000fe20000000f00 */
[----:B------:R-:W-:Y:S02]  /*0110*/  ULOP3.LUT UP0, URZ, UR4, 0x8, URZ, 0xc0, !UPT ;  /* 0x0000000804ff7892 */ /* 0x000fe4000f80c0ff */
[----:B------:R-:W-:Y:S09]  /*0120*/  BRA.U !UP1, `(.L_x_1) ;  /* 0x00000005091c7547 */ /* 0x000ff2000b800000 */
[----:B------:R-:W1:Y:S01]  /*0130*/  LDCU.128 UR8, c[0x0][0x380] ;  /* 0x00007000ff0877ac */ /* 0x000e620008000c00 */
[----:B------:R-:W-:Y:S01]  /*0140*/  HFMA2 R6, -RZ, RZ, 0, 0 ;  /* 0x00000000ff067431 */ /* 0x000fe200000001ff */
[----:B------:R-:W-:Y:S01]  /*0150*/  MOV R15, RZ ;  /* 0x000000ff000f7202 */ /* 0x000fe20000000f00 */
[----:B------:R-:W-:Y:S01]  /*0160*/  ULEA.HI UR4, UR4, 0x1, URZ, 0x1d ;  /* 0x0000000104047891 */ /* 0x000fe2000f8fe8ff */
[----:B------:R-:W-:-:S03]  /*0170*/  MOV R8, R7 ;  /* 0x0000000700087202 */ /* 0x000fc60000000f00 */
[----:B------:R-:W-:-:S04]  /*0180*/  ULOP3.LUT UR4, UR4, 0x3ffffffe, URZ, 0xc0, !UPT ;  /* 0x3ffffffe04047892 */ /* 0x000fc8000f8ec0ff */
[----:B------:R-:W-:Y:S02]  /*0190*/  UIADD3 UR4, UPT, UPT, -UR4, URZ, URZ ;  /* 0x000000ff04047290 */ /* 0x000fe4000fffe1ff */
[----:B-1----:R-:W-:Y:S02]  /*01a0*/  UIADD3 UR5, UP2, UPT, UR10, 0x20, URZ ;  /* 0x000000200a057890 */ /* 0x002fe4000ff5e0ff */
[----:B------:R-:W-:Y:S02]  /*01b0*/  UIADD3 UR7, UP1, UPT, UR8, 0x20, URZ ;  /* 0x0000002008077890 */ /* 0x000fe4000ff3e0ff */
[----:B------:R-:W-:Y:S02]  /*01c0*/  UIADD3.X UR6, UPT, UPT, URZ, UR11, URZ, UP2, !UPT ;  /* 0x0000000bff067290 */ /* 0x000fe400097fe4ff */
[----:B------:R-:W-:Y:S01]  /*01d0*/  MOV R2, UR5 ;  /* 0x0000000500027c02 */ /* 0x000fe20008000f00 */
[----:B------:R-:W-:-:S03]  /*01e0*/  UIADD3.X UR8, UPT, UPT, URZ, UR9, URZ, UP1, !UPT ;  /* 0x00000009ff087290 */ /* 0x000fc60008ffe4ff */
[----:B------:R-:W-:-:S09]  /*01f0*/  MOV R3, UR6 ;  /* 0x0000000600037c02 */ /* 0x000fd20008000f00 */
.L_x_2:
[----:B------:R-:W-:Y:S01]  /*0200*/  MOV R4, UR7 ;  /* 0x0000000700047c02 */ /* 0x000fe20008000f00 */
[----:B0-----:R-:W2:Y:S01]  /*0210*/  LDG.E R17, desc[UR12][R2.64+-0x20] ;  /* 0xffffe00c02117981 */ /* 0x001ea2000c1e1900 */
[----:B------:R-:W-:-:S03]  /*0220*/  MOV R5, UR8 ;  /* 0x0000000800057c02 */ /* 0x000fc60008000f00 */
[----:B------:R-:W3:Y:S01]  /*0230*/  LDG.E R25, desc[UR12][R2.64+-0x1c] ;  /* 0xffffe40c02197981 */ /* 0x000ee2000c1e1900 */
[----:B------:R-:W-:-:S03]  /*0240*/  IMAD.WIDE R4, R8, 0x4, R4 ;  /* 0x0000000408047825 */ /* 0x000fc600078e0204 */
[----:B------:R-:W4:Y:S04]  /*0250*/  LDG.E R19, desc[UR12][R2.64+-0x18] ;  /* 0xffffe80c02137981 */ /* 0x000f28000c1e1900 */
[----:B------:R-:W2:Y:S04]  /*0260*/  LDG.E R16, desc[UR12][R4.64+-0x20] ;  /* 0xffffe00c04107981 */ /* 0x000ea8000c1e1900 */
[----:B------:R-:W3:Y:S04]  /*0270*/  LDG.E R18, desc[UR12][R4.64+-0x1c] ;  /* 0xffffe40c04127981 */ /* 0x000ee8000c1e1900 */
[----:B------:R-:W4:Y:S04]  /*0280*/  LDG.E R20, desc[UR12][R4.64+-0x18] ;  /* 0xffffe80c04147981 */ /* 0x000f28000c1e1900 */
[----:B------:R-:W5:Y:S04]  /*0290*/  LDG.E R22, desc[UR12][R2.64+-0x14] ;  /* 0xffffec0c02167981 */ /* 0x000f68000c1e1900 */
        /* <DEDUP_REMOVED lines=8> */
[----:B------:R-:W5:Y:S01]  /*0320*/  LDG.E R14, desc[UR12][R4.64+-0x4] ;  /* 0xfffffc0c040e7981 */ /* 0x000f62000c1e1900 */
[----:B--2---:R-:W-:-:S03]  /*0330*/  FFMA R17, R16, R17, R15 ;  /* 0x0000001110117223 */ /* 0x004fc6000000000f */
[----:B------:R-:W2:Y:S04]  /*0340*/  LDG.E R15, desc[UR12][R2.64] ;  /* 0x0000000c020f7981 */ /* 0x000ea8000c1e1900 */
[----:B------:R-:W2:Y:S01]  /*0350*/  LDG.E R16, desc[UR12][R4.64] ;  /* 0x0000000c04107981 */ /* 0x000ea2000c1e1900 */
[----:B---3--:R-:W-:-:S03]  /*0360*/  FFMA R25, R18, R25, R17 ;  /* 0x0000001912197223 */ /* 0x008fc60000000011 */
[----:B------:R-:W3:Y:S01]  /*0370*/  LDG.E R17, desc[UR12][R2.64+0x4] ;  /* 0x0000040c02117981 */ /* 0x000ee2000c1e1900 */
[----:B----4-:R-:W-:-:S03]  /*0380*/  FFMA R26, R20, R19, R25 ;  /* 0x00000013141a7223 */ /* 0x010fc60000000019 */
[----:B------:R-:W3:Y:S04]  /*0390*/  LDG.E R18, desc[UR12][R4.64+0x4] ;  /* 0x0000040c04127981 */ /* 0x000ee8000c1e1900 */
[----:B------:R-:W4:Y:S01]  /*03a0*/  LDG.E R20, desc[UR12][R2.64+0x8] ;  /* 0x0000080c02147981 */ /* 0x000f22000c1e1900 */
[----:B-----5:R-:W-:-:S03]  /*03b0*/  FFMA R25, R21, R22, R26 ;  /* 0x0000001615197223 */ /* 0x020fc6000000001a */
[----:B------:R-:W4:Y:S04]  /*03c0*/  LDG.E R19, desc[UR12][R4.64+0x8] ;  /* 0x0000080c04137981 */ /* 0x000f28000c1e1900 */
[----:B------:R-:W5:Y:S01]  /*03d0*/  LDG.E R22, desc[UR12][R2.64+0xc] ;  /* 0x00000c0c02167981 */ /* 0x000f62000c1e1900 */
[----:B------:R-:W-:-:S03]  /*03e0*/  FFMA R25, R24, R23, R25 ;  /* 0x0000001718197223 */ /* 0x000fc60000000019 */
[----:B------:R-:W5:Y:S04]  /*03f0*/  LDG.E R21, desc[UR12][R4.64+0xc] ;  /* 0x00000c0c04157981 */ /* 0x000f68000c1e1900 */
[----:B------:R-:W5:Y:S01]  /*0400*/  LDG.E R24, desc[UR12][R2.64+0x10] ;  /* 0x0000100c02187981 */ /* 0x000f62000c1e1900 */
[----:B------:R-:W-:-:S03]  /*0410*/  FFMA R25, R10, R9, R25 ;  /* 0x000000090a197223 */ /* 0x000fc60000000019 */
[----:B------:R-:W5:Y:S04]  /*0420*/  LDG.E R23, desc[UR12][R4.64+0x10] ;  /* 0x0000100c04177981 */ /* 0x000f68000c1e1900 */
[----:B------:R-:W5:Y:S01]  /*0430*/  LDG.E R10, desc[UR12][R2.64+0x14] ;  /* 0x0000140c020a7981 */ /* 0x000f62000c1e1900 */
[----:B------:R-:W-:-:S03]  /*0440*/  FFMA R27, R12, R11, R25 ;  /* 0x0000000b0c1b7223 */ /* 0x000fc60000000019 */
[----:B------:R-:W5:Y:S04]  /*0450*/  LDG.E R9, desc[UR12][R4.64+0x14] ;  /* 0x0000140c04097981 */ /* 0x000f68000c1e1900 */
[----:B------:R-:W5:Y:S04]  /*0460*/  LDG.E R11, desc[UR12][R2.64+0x18] ;  /* 0x0000180c020b7981 */ /* 0x000f68000c1e1900 */
[----:B------:R-:W5:Y:S04]  /*0470*/  LDG.E R12, desc[UR12][R4.64+0x18] ;  /* 0x0000180c040c7981 */ /* 0x000f68000c1e1900 */
[----:B------:R-:W5:Y:S04]  /*0480*/  LDG.E R25, desc[UR12][R4.64+0x1c] ;  /* 0x00001c0c04197981 */ /* 0x000f68000c1e1900 */
[----:B------:R0:W5:Y:S01]  /*0490*/  LDG.E R26, desc[UR12][R2.64+0x1c] ;  /* 0x00001c0c021a7981 */ /* 0x000162000c1e1900 */
[----:B------:R-:W-:Y:S01]  /*04a0*/  FFMA R13, R14, R13, R27 ;  /* 0x0000000d0e0d7223 */ /* 0x000fe2000000001b */
[----:B------:R-:W-:-:S04]  /*04b0*/  UIADD3 UR4, UPT, UPT, UR4, 0x2, URZ ;  /* 0x0000000204047890 */ /* 0x000fc8000fffe0ff */
[----:B------:R-:W-:Y:S01]  /*04c0*/  UISETP.NE.AND UP1, UPT, UR4, URZ, UPT ;  /* 0x000000ff0400728c */ /* 0x000fe2000bf25270 */
[----:B0-----:R-:W-:Y:S02]  /*04d0*/  IADD3 R2, P0, PT, R2, 0x40, RZ ;  /* 0x0000004002027810 */ /* 0x001fe40007f1e0ff */
[----:B------:R-:W-:Y:S02]  /*04e0*/  IADD3 R6, PT, PT, R6, 0x10, RZ ;  /* 0x0000001006067810 */ /* 0x000fe40007ffe0ff */
[----:B------:R-:W-:Y:S02]  /*04f0*/  IADD3.X R3, PT, PT, RZ, R3, RZ, P0, !PT ;  /* 0x00000003ff037210 */ /* 0x000fe400007fe4ff */
[----:B------:R-:W-:Y:S01]  /*0500*/  IADD3 R8, PT, PT, R8, 0x10, RZ ;  /* 0x0000001008087810 */ /* 0x000fe20007ffe0ff */
[----:B--2---:R-:W-:-:S04]  /*0510*/  FFMA R13, R16, R15, R13 ;  /* 0x0000000f100d7223 */ /* 0x004fc8000000000d */
[----:B---3--:R-:W-:-:S04]  /*0520*/  FFMA R18, R18, R17, R13 ;  /* 0x0000001112127223 */ /* 0x008fc8000000000d */
[----:B----4-:R-:W-:-:S04]  /*0530*/  FFMA R18, R19, R20, R18 ;  /* 0x0000001413127223 */ /* 0x010fc80000000012 */
[----:B-----5:R-:W-:-:S04]  /*0540*/  FFMA R18, R21, R22, R18 ;  /* 0x0000001615127223 */ /* 0x020fc80000000012 */
[----:B------:R-:W-:-:S04]  /*0550*/  FFMA R18, R23, R24, R18 ;  /* 0x0000001817127223 */ /* 0x000fc80000000012 */
[----:B------:R-:W-:-:S04]  /*0560*/  FFMA R9, R9, R10, R18 ;  /* 0x0000000a09097223 */ /* 0x000fc80000000012 */
[----:B------:R-:W-:-:S04]  /*0570*/  FFMA R12, R12, R11, R9 ;  /* 0x0000000b0c0c7223 */ /* 0x000fc80000000009 */
[----:B------:R-:W-:Y:S01]  /*0580*/  FFMA R15, R25, R26, R12 ;  /* 0x0000001a190f7223 */ /* 0x000fe2000000000c */
[----:B------:R-:W-:Y:S06]  /*0590*/  BRA.U UP1, `(.L_x_2) ;  /* 0xfffffffd01187547 */ /* 0x000fec000b83ffff */
.L_x_1:
[----:B------:R-:W-:Y:S05]  /*05a0*/  BRA.U UP0, `(.L_x_0) ;  /* 0x0000000100747547 */ /* 0x000fea000b800000 */
[----:B------:R-:W1:Y:S01]  /*05b0*/  LDC.64 R2, c[0x0][0x380] ;  /* 0x0000e000ff027b82 */ /* 0x000e620000000a00 */
[----:B------:R-:W-:-:S07]  /*05c0*/  IADD3 R7, PT, PT, R7, R6, RZ ;  /* 0x0000000607077210 */ /* 0x000fce0007ffe0ff */
[----:B------:R-:W2:Y:S01]  /*05d0*/  LDC.64 R4, c[0x0][0x388] ;  /* 0x0000e200ff047b82 */ /* 0x000ea20000000a00 */
[----:B-1----:R-:W-:-:S05]  /*05e0*/  IMAD.WIDE R2, R7, 0x4, R2 ;  /* 0x0000000407027825 */ /* 0x002fca00078e0202 */
[----:B0-----:R-:W3:Y:S01]  /*05f0*/  LDG.E R9, desc[UR12][R2.64+0x4] ;  /* 0x0000040c02097981 */ /* 0x001ee2000c1e1900 */
[----:B--2---:R-:W-:-:S03]  /*0600*/  IMAD.WIDE.U32 R6, R6, 0x4, R4 ;  /* 0x0000000406067825 */ /* 0x004fc600078e0004 */
[----:B------:R-:W2:Y:S04]  /*0610*/  LDG.E R11, desc[UR12][R2.64+0x8] ;  /* 0x0000080c020b7981 */ /* 0x000ea8000c1e1900 */
[----:B------:R-:W4:Y:S04]  /*0620*/  LDG.E R4, desc[UR12][R2.64] ;  /* 0x0000000c02047981 */ /* 0x000f28000c1e1900 */
[----:B------:R-:W4:Y:S04]  /*0630*/  LDG.E R5, desc[UR12][R6.64] ;  /* 0x0000000c06057981 */ /* 0x000f28000c1e1900 */
[----:B------:R-:W3:Y:S04]  /*0640*/  LDG.E R8, desc[UR12][R6.64+0x4] ;  /* 0x0000040c06087981 */ /* 0x000ee8000c1e1900 */
[----:B------:R-:W2:Y:S04]  /*0650*/  LDG.E R10, desc[UR12][R6.64+0x8] ;  /* 0x0000080c060a7981 */ /* 0x000ea8000c1e1900 */
        /* <DEDUP_REMOVED lines=10> */
[----:B----4-:R-:W-:-:S04]  /*0700*/  FFMA R4, R4, R5, R15 ;  /* 0x0000000504047223 */ /* 0x010fc8000000000f */
[----:B---3--:R-:W-:-:S04]  /*0710*/  FFMA R4, R9, R8, R4 ;  /* 0x0000000809047223 */ /* 0x008fc80000000004 */
[----:B--2---:R-:W-:-:S04]  /*0720*/  FFMA R4, R11, R10, R4 ;  /* 0x0000000a0b047223 */ /* 0x004fc80000000004 */
[----:B-----5:R-:W-:-:S04]  /*0730*/  FFMA R4, R13, R12, R4 ;  /* 0x0000000c0d047223 */ /* 0x020fc80000000004 */
[----:B------:R-:W-:-:S04]  /*0740*/  FFMA R4, R17, R14, R4 ;  /* 0x0000000e11047223 */ /* 0x000fc80000000004 */
[----:B------:R-:W-:-:S04]  /*0750*/  FFMA R4, R19, R16, R4 ;  /* 0x0000001013047223 */ /* 0x000fc80000000004 */
[----:B------:R-:W-:-:S04]  /*0760*/  FFMA R4, R21, R18, R4 ;  /* 0x0000001215047223 */ /* 0x000fc80000000004 */
[----:B------:R-:W-:-:S07]  /*0770*/  FFMA R15, R23, R20, R4 ;  /* 0x00000014170f7223 */ /* 0x000fce0000000004 */
.L_x_0:
[----:B------:R-:W1:Y:S02]  /*0780*/  LDC.64 R2, c[0x0][0x390] ;  /* 0x0000e400ff027b82 */ /* 0x000e640000000a00 */
[----:B-1----:R-:W-:-:S05]  /*0790*/  IMAD.WIDE R2, R0, 0x4, R2 ;  /* 0x0000000400027825 */ /* 0x002fca00078e0202 */
[----:B0-----:R-:W-:Y:S01]  /*07a0*/  STG.E desc[UR12][R2.64], R15 ;  /* 0x0000000f02007986 */ /* 0x001fe2000c10190c */
[----:B------:R-:W-:Y:S05]  /*07b0*/  EXIT ;  /* 0x000000000000794d */ /* 0x000fea0003800000 */
.L_x_3:
[----:B------:R-:W-:-:S00]  /*07c0*/  BRA `(.L_x_3) ;  /* 0xfffffffc00fc7947 */ /* 0x000fc0000383ffff */
[----:B------:R-:W-:-:S00]  /*07d0*/  NOP ;  /* 0x0000000000007918 */ /* 0x000fc00000000000 */
        /* <DEDUP_REMOVED lines=10> */
.L_x_19:


//--------------------- .text._Z11gemv_sharedPfS_S_i --------------------------
	.section	.text._Z11gemv_sharedPfS_S_i,"ax",@progbits
	.align	128
        .global         _Z11gemv_sharedPfS_S_i
        .type           _Z11gemv_sharedPfS_S_i,@function
        .size           _Z11gemv_sharedPfS_S_i,(.L_x_20 - _Z11gemv_sharedPfS_S_i)
        .other          _Z11gemv_sharedPfS_S_i,@"STO_CUDA_ENTRY STV_DEFAULT"
_Z11gemv_sharedPfS_S_i:
.text._Z11gemv_sharedPfS_S_i:
[----:B------:R-:W-:Y:S01]  /*0000*/  LDC R1, c[0x0][0x37c] ;  /* 0x0000df00ff017b82 */ /* 0x000fe20000000800 */
[----:B------:R-:W0:Y:S07]  /*0010*/  S2R R0, SR_CTAID.X ;  /* 0x0000000000007919 */ /* 0x000e2e0000002500 */
[----:B------:R-:W1:Y:S01]  /*0020*/  S2UR UR5, SR_CgaCtaId ;  /* 0x00000000000579c3 */ /* 0x000e620000008800 */
[----:B------:R-:W2:Y:S01]  /*0030*/  LDCU UR6, c[0x0][0x398] ;  /* 0x00007300ff0677ac */ /* 0x000ea20008000800 */
[----:B------:R-:W0:Y:S01]  /*0040*/  S2R R12, SR_TID.X ;  /* 0x00000000000c7919 */ /* 0x000e220000002100 */
[----:B------:R-:W-:-:S02]  /*0050*/  UMOV UR4, 0x400 ;  /* 0x0000040000047882 */ /* 0x000fc40000000000 */
[----:B-1----:R-:W-:Y:S01]  /*0060*/  ULEA UR5, UR5, UR4, 0x18 ;  /* 0x0000000405057291 */ /* 0x002fe2000f8ec0ff */
[----:B0-----:R-:W-:-:S05]  /*0070*/  VIMNMX R2, PT, PT, R0, R12, !PT ;  /* 0x0000000c00027248 */ /* 0x001fca0007fe0100 */
[----:B------:R-:W-:Y:S02]  /*0080*/  LEA R10, R12, UR5, 0x2 ;  /* 0x000000050c0a7c11 */ /* 0x000fe4000f8e10ff */
[----:B--2---:R-:W-:-:S03]  /*0090*/  ISETP.GE.AND P0, PT, R2, UR6, PT ;  /* 0x0000000602007c0c */ /* 0x004fc6000bf06270 */
[----:B------:R0:W-:Y:S10]  /*00a0*/  STS [R10], RZ ;  /* 0x000000ff0a007388 */ /* 0x0001f40000000800 */
[----:B0-----:R-:W-:Y:S05]  /*00b0*/  @P0 EXIT ;  /* 0x000000000000094d */ /* 0x001fea0003800000 */
[----:B------:R-:W0:Y:S01]  /*00c0*/  LDC.64 R6, c[0x0][0x380] ;  /* 0x0000e000ff067b82 */ /* 0x000e220000000a00 */
[----:B------:R-:W-:Y:S01]  /*00d0*/  HFMA2 R11, -RZ, RZ, 0, 0 ;  /* 0x00000000ff0b7431 */ /* 0x000fe200000001ff */
[----:B------:R-:W-:Y:S01]  /*00e0*/  MOV R13, RZ ;  /* 0x000000ff000d7202 */ /* 0x000fe20000000f00 */
[----:B------:R-:W1:Y:S01]  /*00f0*/  LDCU UR7, c[0x0][0x360] ;  /* 0x00006c00ff0777ac */ /* 0x000e620008000800 */
[----:B------:R-:W2:Y:S04]  /*0100*/  LDCU.64 UR10, c[0x0][0x358] ;  /* 0x00006b00ff0a77ac */ /* 0x000ea80008000a00 */
[----:B------:R-:W3:Y:S02]  /*0110*/  LDC.64 R8, c[0x0][0x388] ;  /* 0x0000e200ff087b82 */ /* 0x000ee40000000a00 */
.L_x_4:
[----:B------:R-:W-:Y:S01]  /*0120*/  IADD3 R3, PT, PT, R12, R11, RZ ;  /* 0x0000000b0c037210 */ /* 0x000fe20007ffe0ff */
[----:B---3--:R-:W-:-:S04]  /*0130*/  IMAD.WIDE R4, R11, 0x4, R8 ;  /* 0x000000040b047825 */ /* 0x008fc800078e0208 */
[----:B0-----:R-:W-:Y:S02]  /*0140*/  IMAD.WIDE R2, R3, 0x4, R6 ;  /* 0x0000000403027825 */ /* 0x001fe400078e0206 */
[----:B--2---:R-:W2:Y:S04]  /*0150*/  LDG.E R4, desc[UR10][R4.64] ;  /* 0x0000000a04047981 */ /* 0x004ea8000c1e1900 */
[----:B------:R-:W2:Y:S01]  /*0160*/  LDG.E R2, desc[UR10][R2.64] ;  /* 0x0000000a02027981 */ /* 0x000ea2000c1e1900 */
[----:B-1----:R-:W-:-:S04]  /*0170*/  IADD3 R11, PT, PT, R11, UR7, RZ ;  /* 0x000000070b0b7c10 */ /* 0x002fc8000fffe0ff */
[----:B------:R-:W-:Y:S01]  /*0180*/  ISETP.GE.AND P0, PT, R11, UR6, PT ;  /* 0x000000060b007c0c */ /* 0x000fe2000bf06270 */
[----:B--2---:R-:W-:-:S12]  /*0190*/  FFMA R13, R2, R4, R13 ;  /* 0x00000004020d7223 */ /* 0x004fd8000000000d */
[----:B------:R-:W-:Y:S05]  /*01a0*/  @!P0 BRA `(.L_x_4) ;  /* 0xfffffffc00dc8947 */ /* 0x000fea000383ffff */
[----:B------:R0:W-:Y:S01]  /*01b0*/  STS [R10], R13 ;  /* 0x0000000d0a007388 */ /* 0x0001e20000000800 */
[----:B------:R-:W1:Y:S01]  /*01c0*/  LDC.64 R2, c[0x0][0x390] ;  /* 0x0000e400ff027b82 */ /* 0x000e620000000a00 */
[----:B------:R-:W-:Y:S01]  /*01d0*/  UISETP.GE.U32.AND UP1, UPT, UR7, 0x10, UPT ;  /* 0x000000100700788c */ /* 0x000fe2000bf26070 */
[----:B------:R-:W-:Y:S01]  /*01e0*/  HFMA2 R19, -RZ, RZ, 0, 0 ;  /* 0x00000000ff137431 */ /* 0x000fe200000001ff */
[----:B------:R-:W-:Y:S01]  /*01f0*/  ULOP3.LUT UR8, UR7, 0xf, URZ, 0xc0, !UPT ;  /* 0x0000000f07087892 */ /* 0x000fe2000f8ec0ff */
[----:B------:R-:W-:-:S03]  /*0200*/  UMOV UR4, URZ ;  /* 0x000000ff00047c82 */ /* 0x000fc60008000000 */
[----:B------:R-:W-:Y:S01]  /*0210*/  UISETP.NE.AND UP0, UPT, UR8, URZ, UPT ;  /* 0x000000ff0800728c */ /* 0x000fe2000bf05270 */
[----:B------:R-:W-:Y:S06]  /*0220*/  BAR.SYNC.DEFER_BLOCKING 0x0 ;  /* 0x0000000000007b1d */ /* 0x000fec0000010000 */
[----:B0-----:R-:W-:Y:S05]  /*0230*/  BRA.U !UP1, `(.L_x_5) ;  /* 0x0000000109747547 */ /* 0x001fea000b800000 */
[----:B------:R-:W-:Y:S01]  /*0240*/  ULOP3.LUT UR6, UR7, 0xfffffff0, URZ, 0xc0, !UPT ;  /* 0xfffffff007067892 */ /* 0x000fe2000f8ec0ff */
[----:B------:R-:W-:Y:S01]  /*0250*/  MOV R19, RZ ;  /* 0x000000ff00137202 */ /* 0x000fe20000000f00 */
[----:B------:R-:W-:Y:S02]  /*0260*/  ULOP3.LUT UR4, UR7, 0x7f0, URZ, 0xc0, !UPT ;  /* 0x000007f007047892 */ /* 0x000fe4000f8ec0ff */
[----:B------:R-:W-:Y:S02]  /*0270*/  UIADD3 UR9, UPT, UPT, UR5, 0x20, URZ ;  /* 0x0000002005097890 */ /* 0x000fe4000fffe0ff */
[----:B------:R-:W-:-:S12]  /*0280*/  UIADD3 UR6, UPT, UPT, -UR6, URZ, URZ ;  /* 0x000000ff06067290 */ /* 0x000fd8000fffe1ff */
.L_x_6:
[----:B------:R-:W0:Y:S01]  /*0290*/  LDS.128 R4, [UR9+-0x20] ;  /* 0xffffe009ff047984 */ /* 0x000e220008000c00 */
[----:B------:R-:W-:-:S03]  /*02a0*/  UIADD3 UR6, UPT, UPT, UR6, 0x10, URZ ;  /* 0x0000001006067890 */ /* 0x000fc6000fffe0ff */
[----:B------:R-:W2:Y:S01]  /*02b0*/  LDS.128 R8, [UR9+-0x10] ;  /* 0xfffff009ff087984 */ /* 0x000ea20008000c00 */
[----:B------:R-:W-:-:S03]  /*02c0*/  UISETP.NE.AND UP1, UPT, UR6, URZ, UPT ;  /* 0x000000ff0600728c */ /* 0x000fc6000bf25270 */
[----:B------:R-:W3:Y:S01]  /*02d0*/  LDS.128 R12, [UR9] ;  /* 0x00000009ff0c7984 */ /* 0x000ee20008000c00 */
[----:B0-----:R-:W-:-:S03]  /*02e0*/  FADD R4, R4, R19 ;  /* 0x0000001304047221 */ /* 0x001fc60000000000 */
[----:B------:R-:W0:Y:S01]  /*02f0*/  LDS.128 R16, [UR9+0x10] ;  /* 0x00001009ff107984 */ /* 0x000e220008000c00 */
[----:B------:R-:W-:Y:S01]  /*0300*/  UIADD3 UR9, UPT, UPT, UR9, 0x40, URZ ;  /* 0x0000004009097890 */ /* 0x000fe2000fffe0ff */
[----:B------:R-:W-:-:S04]  /*0310*/  FADD R5, R5, R4 ;  /* 0x0000000405057221 */ /* 0x000fc80000000000 */
[----:B------:R-:W-:-:S04]  /*0320*/  FADD R6, R6, R5 ;  /* 0x0000000506067221 */ /* 0x000fc80000000000 */
[----:B------:R-:W-:-:S04]  /*0330*/  FADD R7, R7, R6 ;  /* 0x0000000607077221 */ /* 0x000fc80000000000 */
[----:B--2---:R-:W-:-:S04]  /*0340*/  FADD R8, R7, R8 ;  /* 0x0000000807087221 */ /* 0x004fc80000000000 */
[----:B------:R-:W-:-:S04]  /*0350*/  FADD R9, R9, R8 ;  /* 0x0000000809097221 */ /* 0x000fc80000000000 */
[----:B------:R-:W-:-:S04]  /*0360*/  FADD R10, R10, R9 ;  /* 0x000000090a0a7221 */ /* 0x000fc80000000000 */
[----:B------:R-:W-:-:S04]  /*0370*/  FADD R11, R11, R10 ;  /* 0x0000000a0b0b7221 */ /* 0x000fc80000000000 */
[----:B---3--:R-:W-:-:S04]  /*0380*/  FADD R12, R11, R12 ;  /* 0x0000000c0b0c7221 */ /* 0x008fc80000000000 */
[----:B------:R-:W-:-:S04]  /*0390*/  FADD R13, R13, R12 ;  /* 0x0000000c0d0d7221 */ /* 0x000fc80000000000 */
[----:B------:R-:W-:-:S04]  /*03a0*/  FADD R14, R14, R13 ;  /* 0x0000000d0e0e7221 */ /* 0x000fc80000000000 */
[----:B------:R-:W-:-:S04]  /*03b0*/  FADD R15, R15, R14 ;  /* 0x0000000e0f0f7221 */ /* 0x000fc80000000000 */
[----:B0-----:R-:W-:-:S04]  /*03c0*/  FADD R16, R15, R16 ;  /* 0x000000100f107221 */ /* 0x001fc80000000000 */
[----:B------:R-:W-:-:S04]  /*03d0*/  FADD R17, R17, R16 ;  /* 0x0000001011117221 */ /* 0x000fc80000000000 */
[----:B------:R-:W-:-:S04]  /*03e0*/  FADD R18, R18, R17 ;  /* 0x0000001112127221 */ /* 0x000fc80000000000 */
[----:B------:R-:W-:Y:S01]  /*03f0*/  FADD R19, R19, R18 ;  /* 0x0000001213137221 */ /* 0x000fe20000000000 */
[----:B------:R-:W-:Y:S06]  /*0400*/  BRA.U UP1, `(.L_x_6) ;  /* 0xfffffffd01a07547 */ /* 0x000fec000b83ffff */
.L_x_5:
[----:B-1----:R-:W-:Y:S01]  /*0410*/  IMAD.WIDE.U32 R2, R0, 0x4, R2 ;  /* 0x0000000400027825 */ /* 0x002fe200078e0002 */
[----:B------:R-:W-:Y:S06]  /*0420*/  BRA.U !UP0, `(.L_x_7) ;  /* 0x0000000108947547 */ /* 0x000fec000b800000 */
[----:B------:R-:W-:Y:S02]  /*0430*/  UISETP.GE.U32.AND UP0, UPT, UR8, 0x8, UPT ;  /* 0x000000080800788c */ /* 0x000fe4000bf06070 */
[----:B------:R-:W-:-:S04]  /*0440*/  ULOP3.LUT UR9, UR7, 0x7, URZ, 0xc0, !UPT ;  /* 0x0000000707097892 */ /* 0x000fc8000f8ec0ff */
[----:B------:R-:W-:-:S03]  /*0450*/  UISETP.NE.AND UP1, UPT, UR9, URZ, UPT ;  /* 0x000000ff0900728c */ /* 0x000fc6000bf25270 */
[----:B------:R-:W-:Y:S08]  /*0460*/  BRA.U !UP0, `(.L_x_8) ;  /* 0x0000000108307547 */ /* 0x000ff0000b800000 */
[----:B------:R-:W-:Y:S02]  /*0470*/  ULEA UR6, UR4, UR5, 0x2 ;  /* 0x0000000504067291 */ /* 0x000fe4000f8e10ff */
[----:B------:R-:W-:-:S07]  /*0480*/  UIADD3 UR4, UPT, UPT, UR4, 0x8, URZ ;  /* 0x0000000804047890 */ /* 0x000fce000fffe0ff */
[----:B------:R-:W0:Y:S04]  /*0490*/  LDS.128 R8, [UR6] ;  /* 0x00000006ff087984 */ /* 0x000e280008000c00 */
[----:B------:R-:W1:Y:S01]  /*04a0*/  LDS.128 R4, [UR6+0x10] ;  /* 0x00001006ff047984 */ /* 0x000e620008000c00 */
[----:B0-----:R-:W-:-:S04]  /*04b0*/  FADD R8, R19, R8 ;  /* 0x0000000813087221 */ /* 0x001fc80000000000 */
[----:B------:R-:W-:-:S04]  /*04c0*/  FADD R9, R8, R9 ;  /* 0x0000000908097221 */ /* 0x000fc80000000000 */
[----:B------:R-:W-:-:S04]  /*04d0*/  FADD R10, R9, R10 ;  /* 0x0000000a090a7221 */ /* 0x000fc80000000000 */
[----:B------:R-:W-:-:S04]  /*04e0*/  FADD R11, R10, R11 ;  /* 0x0000000b0a0b7221 */ /* 0x000fc80000000000 */
[----:B-1----:R-:W-:-:S04]  /*04f0*/  FADD R4, R11, R4 ;  /* 0x000000040b047221 */ /* 0x002fc80000000000 */
[----:B------:R-:W-:-:S04]  /*0500*/  FADD R5, R4, R5 ;  /* 0x0000000504057221 */ /* 0x000fc80000000000 */
[----:B------:R-:W-:-:S04]  /*0510*/  FADD R6, R5, R6 ;  /* 0x0000000605067221 */ /* 0x000fc80000000000 */
[----:B------:R-:W-:-:S07]  /*0520*/  FADD R19, R6, R7 ;  /* 0x0000000706137221 */ /* 0x000fce0000000000 */
.L_x_8:
[----:B------:R-:W-:Y:S05]  /*0530*/  BRA.U !UP1, `(.L_x_7) ;  /* 0x0000000109507547 */ /* 0x000fea000b800000 */
[----:B------:R-:W-:Y:S02]  /*0540*/  UISETP.GE.U32.AND UP0, UPT, UR9, 0x4, UPT ;  /* 0x000000040900788c */ /* 0x000fe4000bf06070 */
[----:B------:R-:W-:-:S04]  /*0550*/  ULOP3.LUT UR6, UR7, 0x3, URZ, 0xc0, !UPT ;  /* 0x0000000307067892 */ /* 0x000fc8000f8ec0ff */
[----:B------:R-:W-:-:S03]  /*0560*/  UISETP.NE.AND UP1, UPT, UR6, URZ, UPT ;  /* 0x000000ff0600728c */ /* 0x000fc6000bf25270 */
[----:B------:R-:W-:Y:S08]  /*0570*/  BRA.U !UP0, `(.L_x_9) ;  /* 0x00000001081c7547 */ /* 0x000ff0000b800000 */
[----:B------:R-:W-:Y:S02]  /*0580*/  ULEA UR7, UR4, UR5, 0x2 ;  /* 0x0000000504077291 */ /* 0x000fe4000f8e10ff */
[----:B------:R-:W-:-:S07]  /*0590*/  UIADD3 UR4, UPT, UPT, UR4, 0x4, URZ ;  /* 0x0000000404047890 */ /* 0x000fce000fffe0ff */
[----:B------:R-:W0:Y:S02]  /*05a0*/  LDS.128 R4, [UR7] ;  /* 0x00000007ff047984 */ /* 0x000e240008000c00 */
[----:B0-----:R-:W-:-:S04]  /*05b0*/  FADD R4, R19, R4 ;  /* 0x0000000413047221 */ /* 0x001fc80000000000 */
[----:B------:R-:W-:-:S04]  /*05c0*/  FADD R5, R4, R5 ;  /* 0x0000000504057221 */ /* 0x000fc80000000000 */
[----:B------:R-:W-:-:S04]  /*05d0*/  FADD R6, R5, R6 ;  /* 0x0000000605067221 */ /* 0x000fc80000000000 */
[----:B------:R-:W-:-:S07]  /*05e0*/  FADD R19, R6, R7 ;  /* 0x0000000706137221 */ /* 0x000fce0000000000 */
.L_x_9:
[----:B------:R-:W-:Y:S05]  /*05f0*/  BRA.U !UP1, `(.L_x_7) ;  /* 0x0000000109207547 */ /* 0x000fea000b800000 */
[----:B------:R-:W-:Y:S02]  /*0600*/  ULEA UR4, UR4, UR5, 0x2 ;  /* 0x0000000504047291 */ /* 0x000fe4000f8e10ff */
[----:B------:R-:W-:-:S12]  /*0610*/  UIADD3 UR6, UPT, UPT, -UR6, URZ, URZ ;  /* 0x000000ff06067290 */ /* 0x000fd8000fffe1ff */
.L_x_10:
[----:B------:R-:W0:Y:S01]  /*0620*/  LDS R0, [UR4] ;  /* 0x00000004ff007984 */ /* 0x000e220008000800 */
[----:B------:R-:W-:Y:S02]  /*0630*/  UIADD3 UR6, UPT, UPT, UR6, 0x1, URZ ;  /* 0x0000000106067890 */ /* 0x000fe4000fffe0ff */
[----:B------:R-:W-:Y:S02]  /*0640*/  UIADD3 UR4, UPT, UPT, UR4, 0x4, URZ ;  /* 0x0000000404047890 */ /* 0x000fe4000fffe0ff */
[----:B------:R-:W-:Y:S01]  /*0650*/  UISETP.NE.AND UP0, UPT, UR6, URZ, UPT ;  /* 0x000000ff0600728c */ /* 0x000fe2000bf05270 */
[----:B0-----:R-:W-:-:S08]  /*0660*/  FADD R19, R0, R19 ;  /* 0x0000001300137221 */ /* 0x001fd00000000000 */
[----:B------:R-:W-:Y:S05]  /*0670*/  BRA.U UP0, `(.L_x_10) ;  /* 0xfffffffd00e87547 */ /* 0x000fea000b83ffff */
.L_x_7:
[----:B------:R-:W-:Y:S01]  /*0680*/  STG.E desc[UR10][R2.64], R19 ;  /* 0x0000001302007986 */ /* 0x000fe2000c10190a */
[----:B------:R-:W-:Y:S05]  /*0690*/  EXIT ;  /* 0x000000000000794d */ /* 0x000fea0003800000 */
.L_x_11:
        /* <DEDUP_REMOVED lines=14> */
.L_x_20:


//--------------------- .text._Z10gemv_naivePfS_S_i --------------------------
	.section	.text._Z10gemv_naivePfS_S_i,"ax",@progbits
	.align	128
        .global         _Z10gemv_naivePfS_S_i
        .type           _Z10gemv_naivePfS_S_i,@function
        .size           _Z10gemv_naivePfS_S_i,(.L_x_21 - _Z10gemv_naivePfS_S_i)
        .other          _Z10gemv_naivePfS_S_i,@"STO_CUDA_ENTRY STV_DEFAULT"
_Z10gemv_naivePfS_S_i:
.text._Z10gemv_naivePfS_S_i:
[----:B------:R-:W-:Y:S01]  /*0000*/  LDC R1, c[0x0][0x37c] ;  /* 0x0000df00ff017b82 */ /* 0x000fe20000000800 */
[----:B------:R-:W0:Y:S01]  /*0010*/  S2R R0, SR_TID.X ;  /* 0x0000000000007919 */ /* 0x000e220000002100 */
[----:B------:R-:W0:Y:S02]  /*0020*/  LDCU UR16, c[0x0][0x398] ;  /* 0x00007300ff1077ac */ /* 0x000e240008000800 */
[----:B0-----:R-:W-:-:S13]  /*0030*/  ISETP.GE.AND P0, PT, R0, UR16, PT ;  /* 0x0000001000007c0c */ /* 0x001fda000bf06270 */
[----:B------:R-:W-:Y:S05]  /*0040*/  @P0 EXIT ;  /* 0x000000000000094d */ /* 0x000fea0003800000 */
[----:B------:R-:W-:Y:S01]  /*0050*/  UIADD3 UR4, UPT, UPT, UR16, -0x1, URZ ;  /* 0xffffffff10047890 */ /* 0x000fe2000fffe0ff */
[----:B------:R-:W-:Y:S02]  /*0060*/  HFMA2 R14, -RZ, RZ, 0, 0 ;  /* 0x00000000ff0e7431 */ /* 0x000fe400000001ff */
[----:B------:R-:W-:Y:S01]  /*0070*/  IMAD R6, R0, UR16, RZ ;  /* 0x0000001000067c24 */ /* 0x000fe2000f8e02ff */
[----:B------:R-:W-:Y:S01]  /*0080*/  MOV R9, RZ ;  /* 0x000000ff00097202 */ /* 0x000fe20000000f00 */
[----:B------:R-:W-:Y:S02]  /*0090*/  UISETP.GE.U32.AND UP0, UPT, UR4, 0xf, UPT ;  /* 0x0000000f0400788c */ /* 0x000fe4000bf06070 */
[----:B------:R-:W-:Y:S01]  /*00a0*/  ULOP3.LUT UR12, UR16, 0xf, URZ, 0xc0, !UPT ;  /* 0x0000000f100c7892 */ /* 0x000fe2000f8ec0ff */
[----:B------:R-:W0:Y:S06]  /*00b0*/  LDCU.64 UR14, c[0x0][0x358] ;  /* 0x00006b00ff0e77ac */ /* 0x000e2c0008000a00 */
[----:B------:R-:W-:Y:S05]  /*00c0*/  BRA.U !UP0, `(.L_x_12) ;  /* 0x0000000508147547 */ /* 0x000fea000b800000 */
[----:B------:R-:W1:Y:S01]  /*00d0*/  LDCU.128 UR8, c[0x0][0x380] ;  /* 0x00007000ff0877ac */ /* 0x000e620008000c00 */
[----:B------:R-:W-:Y:S02]  /*00e0*/  MOV R14, RZ ;  /* 0x000000ff000e7202 */ /* 0x000fe40000000f00 */
[----:B------:R-:W-:Y:S01]  /*00f0*/  MOV R7, R6 ;  /* 0x0000000600077202 */ /* 0x000fe20000000f00 */
[----:B------:R-:W-:-:S06]  /*0100*/  ULOP3.LUT UR13, UR16, 0xfffffff0, URZ, 0xc0, !UPT ;  /* 0xfffffff0100d7892 */ /* 0x000fcc000f8ec0ff */
[----:B------:R-:W-:Y:S01]  /*0110*/  MOV R9, UR13 ;  /* 0x0000000d00097c02 */ /* 0x000fe20008000f00 */
[----:B-1----:R-:W-:Y:S02]  /*0120*/  UIADD3 UR4, UP1, UPT, UR10, 0x20, URZ ;  /* 0x000000200a047890 */ /* 0x002fe4000ff3e0ff */
[----:B------:R-:W-:Y:S02]  /*0130*/  UIADD3 UR6, UP0, UPT, UR8, 0x20, URZ ;  /* 0x0000002008067890 */ /* 0x000fe4000ff1e0ff */
[----:B------:R-:W-:Y:S02]  /*0140*/  UIADD3.X UR5, UPT, UPT, URZ, UR11, URZ, UP1, !UPT ;  /* 0x0000000bff057290 */ /* 0x000fe40008ffe4ff */
[----:B------:R-:W-:Y:S01]  /*0150*/  MOV R2, UR4 ;  /* 0x0000000400027c02 */ /* 0x000fe20008000f00 */
[----:B------:R-:W-:Y:S02]  /*0160*/  UIADD3 UR8, UPT, UPT, -UR13, URZ, URZ ;  /* 0x000000ff0d087290 */ /* 0x000fe4000fffe1ff */
[----:B------:R-:W-:Y:S01]  /*0170*/  UIADD3.X UR7, UPT, UPT, URZ, UR9, URZ, UP0, !UPT ;  /* 0x00000009ff077290 */ /* 0x000fe200087fe4ff */
[----:B------:R-:W-:-:S11]  /*0180*/  MOV R3, UR5 ;  /* 0x0000000500037c02 */ /* 0x000fd60008000f00 */
.L_x_13:
        /* <DEDUP_REMOVED lines=47> */
[----:B------:R-:W-:Y:S01]  /*0480*/  IADD3.X R3, PT, PT, RZ, R3, RZ, P0, !PT ;  /* 0x00000003ff037210 */ /* 0x000fe200007fe4ff */
        /* <DEDUP_REMOVED lines=9> */
.L_x_12:
[----:B------:R-:W-:-:S09]  /*0520*/  UISETP.NE.AND UP0, UPT, UR12, URZ, UPT ;  /* 0x000000ff0c00728c */ /* 0x000fd2000bf05270 */
[----:B------:R-:W-:Y:S05]  /*0530*/  BRA.U !UP0, `(.L_x_14) ;  /* 0x0000000508347547 */ /* 0x000fea000b800000 */
[----:B------:R-:W-:Y:S02]  /*0540*/  UISETP.GE.U32.AND UP0, UPT, UR12, 0x8, UPT ;  /* 0x000000080c00788c */ /* 0x000fe4000bf06070 */
[----:B------:R-:W-:-:S04]  /*0550*/  ULOP3.LUT UR5, UR16, 0x7, URZ, 0xc0, !UPT ;  /* 0x0000000710057892 */ /* 0x000fc8000f8ec0ff */
[----:B------:R-:W-:-:S03]  /*0560*/  UISETP.NE.AND UP1, UPT, UR5, URZ, UPT ;  /* 0x000000ff0500728c */ /* 0x000fc6000bf25270 */
[----:B------:R-:W-:Y:S08]  /*0570*/  BRA.U !UP0, `(.L_x_15) ;  /* 0x0000000108787547 */ /* 0x000ff0000b800000 */
[----:B------:R-:W1:Y:S01]  /*0580*/  LDC.64 R2, c[0x0][0x380] ;  /* 0x0000e000ff027b82 */ /* 0x000e620000000a00 */
[----:B------:R-:W-:-:S07]  /*0590*/  IADD3 R7, PT, PT, R6, R9, RZ ;  /* 0x0000000906077210 */ /* 0x000fce0007ffe0ff */
[----:B------:R-:W2:Y:S01]  /*05a0*/  LDC.64 R4, c[0x0][0x388] ;  /* 0x0000e200ff047b82 */ /* 0x000ea20000000a00 */
[----:B-1----:R-:W-:-:S05]  /*05b0*/  IMAD.WIDE R2, R7, 0x4, R2 ;  /* 0x0000000407027825 */ /* 0x002fca00078e0202 */
[----:B0-----:R-:W3:Y:S01]  /*05c0*/  LDG.E R11, desc[UR14][R2.64] ;  /* 0x0000000e020b7981 */ /* 0x001ee2000c1e1900 */
[----:B--2---:R-:W-:-:S03]  /*05d0*/  IMAD.WIDE.U32 R4, R9, 0x4, R4 ;  /* 0x0000000409047825 */ /* 0x004fc600078e0004 */
[----:B------:R-:W2:Y:S04]  /*05e0*/  LDG.E R13, desc[UR14][R2.64+0x4] ;  /* 0x0000040e020d7981 */ /* 0x000ea8000c1e1900 */
[----:B------:R-:W3:Y:S04]  /*05f0*/  LDG.E R10, desc[UR14][R4.64] ;  /* 0x0000000e040a7981 */ /* 0x000ee8000c1e1900 */
[----:B------:R-:W2:Y:S04]  /*0600*/  LDG.E R12, desc[UR14][R4.64+0x4] ;  /* 0x0000040e040c7981 */ /* 0x000ea8000c1e1900 */
[----:B------:R-:W4:Y:S04]  /*0610*/  LDG.E R15, desc[UR14][R2.64+0x8] ;  /* 0x0000080e020f7981 */ /* 0x000f28000c1e1900 */
        /* <DEDUP_REMOVED lines=11> */
[----:B------:R-:W-:Y:S01]  /*06d0*/  IADD3 R9, PT, PT, R9, 0x8, RZ ;  /* 0x0000000809097810 */ /* 0x000fe20007ffe0ff */
[----:B---3--:R-:W-:-:S04]  /*06e0*/  FFMA R10, R11, R10, R14 ;  /* 0x0000000a0b0a7223 */ /* 0x008fc8000000000e */
[----:B--2---:R-:W-:-:S04]  /*06f0*/  FFMA R10, R13, R12, R10 ;  /* 0x0000000c0d0a7223 */ /* 0x004fc8000000000a */
[----:B----4-:R-:W-:-:S04]  /*0700*/  FFMA R10, R15, R16, R10 ;  /* 0x000000100f0a7223 */ /* 0x010fc8000000000a */
[----:B-----5:R-:W-:-:S04]  /*0710*/  FFMA R10, R17, R18, R10 ;  /* 0x00000012110a7223 */ /* 0x020fc8000000000a */
[----:B------:R-:W-:-:S04]  /*0720*/  FFMA R10, R19, R20, R10 ;  /* 0x00000014130a7223 */ /* 0x000fc8000000000a */
[----:B------:R-:W-:-:S04]  /*0730*/  FFMA R10, R21, R22, R10 ;  /* 0x00000016150a7223 */ /* 0x000fc8000000000a */
[----:B------:R-:W-:-:S04]  /*0740*/  FFMA R7, R7, R8, R10 ;  /* 0x0000000807077223 */ /* 0x000fc8000000000a */
[----:B------:R-:W-:-:S07]  /*0750*/  FFMA R14, R24, R23, R7 ;  /* 0x00000017180e7223 */ /* 0x000fce0000000007 */
.L_x_15:
        /* <DEDUP_REMOVED lines=17> */
[----:B------:R-:W5:Y:S01]  /*0870*/  LDG.E R15, desc[UR14][R4.64+0xc] ;  /* 0x00000c0e040f7981 */ /* 0x000f62000c1e1900 */
[----:B------:R-:W-:Y:S01]  /*0880*/  IADD3 R9, PT, PT, R9, 0x4, RZ ;  /* 0x0000000409097810 */ /* 0x000fe20007ffe0ff */
[----:B---3--:R-:W-:-:S04]  /*0890*/  FFMA R7, R7, R8, R14 ;  /* 0x0000000807077223 */ /* 0x008fc8000000000e */
[----:B--2---:R-:W-:-:S04]  /*08a0*/  FFMA R7, R10, R11, R7 ;  /* 0x0000000b0a077223 */ /* 0x004fc80000000007 */
[----:B----4-:R-:W-:-:S04]  /*08b0*/  FFMA R7, R12, R13, R7 ;  /* 0x0000000d0c077223 */ /* 0x010fc80000000007 */
[----:B-----5:R-:W-:-:S07]  /*08c0*/  FFMA R14, R16, R15, R7 ;  /* 0x0000000f100e7223 */ /* 0x020fce0000000007 */
.L_x_16:
[----:B------:R-:W-:Y:S05]  /*08d0*/  BRA.U !UP1, `(.L_x_14) ;  /* 0x00000001094c7547 */ /* 0x000fea000b800000 */
[----:B------:R-:W1:Y:S01]  /*08e0*/  LDC.64 R2, c[0x0][0x388] ;  /* 0x0000e200ff027b82 */ /* 0x000e620000000a00 */
[----:B------:R-:W-:-:S07]  /*08f0*/  UIADD3 UR4, UPT, UPT, -UR4, URZ, URZ ;  /* 0x000000ff04047290 */ /* 0x000fce000fffe1ff */
[----:B------:R-:W2:Y:S01]  /*0900*/  LDC.64 R10, c[0x0][0x380] ;  /* 0x0000e000ff0a7b82 */ /* 0x000ea20000000a00 */
[----:B-1----:R-:W-:Y:S01]  /*0910*/  IMAD.WIDE.U32 R2, R9, 0x4, R2 ;  /* 0x0000000409027825 */ /* 0x002fe200078e0002 */
[----:B------:R-:W-:Y:S02]  /*0920*/  IADD3 R9, PT, PT, R6, R9, RZ ;  /* 0x0000000906097210 */ /* 0x000fe40007ffe0ff */
[----:B------:R-:W-:Y:S02]  /*0930*/  MOV R6, R2 ;  /* 0x0000000200067202 */ /* 0x000fe40000000f00 */
[----:B------:R-:W-:-:S07]  /*0940*/  MOV R7, R3 ;  /* 0x0000000300077202 */ /* 0x000fce0000000f00 */
.L_x_17:
[----:B--2---:R-:W-:Y:S01]  /*0950*/  IMAD.WIDE R2, R9, 0x4, R10 ;  /* 0x0000000409027825 */ /* 0x004fe200078e020a */
[----:B------:R-:W-:Y:S02]  /*0960*/  MOV R4, R6 ;  /* 0x0000000600047202 */ /* 0x000fe40000000f00 */
[----:B------:R-:W-:-:S03]  /*0970*/  MOV R5, R7 ;  /* 0x0000000700057202 */ /* 0x000fc60000000f00 */
[----:B0-----:R-:W2:Y:S04]  /*0980*/  LDG.E R3, desc[UR14][R2.64] ;  /* 0x0000000e02037981 */ /* 0x001ea8000c1e1900 */
[----:B------:R-:W2:Y:S01]  /*0990*/  LDG.E R4, desc[UR14][R4.64] ;  /* 0x0000000e04047981 */ /* 0x000ea2000c1e1900 */
[----:B------:R-:W-:Y:S01]  /*09a0*/  UIADD3 UR4, UPT, UPT, UR4, 0x1, URZ ;  /* 0x0000000104047890 */ /* 0x000fe2000fffe0ff */
[----:B------:R-:W-:Y:S02]  /*09b0*/  IADD3 R6, P0, PT, R6, 0x4, RZ ;  /* 0x0000000406067810 */ /* 0x000fe40007f1e0ff */
[----:B------:R-:W-:Y:S01]  /*09c0*/  IADD3 R9, PT, PT, R9, 0x1, RZ ;  /* 0x0000000109097810 */ /* 0x000fe20007ffe0ff */
[----:B------:R-:W-:Y:S01]  /*09d0*/  UISETP.NE.AND UP0, UPT, UR4, URZ, UPT ;  /* 0x000000ff0400728c */ /* 0x000fe2000bf05270 */
[----:B------:R-:W-:Y:S01]  /*09e0*/  IADD3.X R7, PT, PT, RZ, R7, RZ, P0, !PT ;  /* 0x00000007ff077210 */ /* 0x000fe200007fe4ff */
[----:B--2---:R-:W-:-:S07]  /*09f0*/  FFMA R14, R3, R4, R14 ;  /* 0x00000004030e7223 */ /* 0x004fce000000000e */
[----:B------:R-:W-:Y:S05]  /*0a00*/  BRA.U UP0, `(.L_x_17) ;  /* 0xfffffffd00d07547 */ /* 0x000fea000b83ffff */
.L_x_14:
[----:B------:R-:W1:Y:S02]  /*0a10*/  LDC.64 R2, c[0x0][0x390] ;  /* 0x0000e400ff027b82 */ /* 0x000e640000000a00 */
[----:B-1----:R-:W-:-:S05]  /*0a20*/  IMAD.WIDE.U32 R2, R0, 0x4, R2 ;  /* 0x0000000400027825 */ /* 0x002fca00078e0002 */
[----:B0-----:R-:W-:Y:S01]  /*0a30*/  STG.E desc[UR14][R2.64], R14 ;  /* 0x0000000e02007986 */ /* 0x001fe2000c10190e */
[----:B------:R-:W-:Y:S05]  /*0a40*/  EXIT ;  /* 0x000000000000794d */ /* 0x000fea0003800000 */
.L_x_18:
        /* <DEDUP_REMOVED lines=11> */
.L_x_21:


//--------------------- .nv.shared._Z13gemv_unrolledPfS_S_i --------------------------
	.section	.nv.shared._Z13gemv_unrolledPfS_S_i,"aw",@nobits
	.sectionflags	@""
	.align	16
	.zero		1024


//--------------------- .nv.shared.reserved.0     --------------------------
	.section	.nv.shared.reserved.0,"aw",@nobits
	.weak		__nv_reservedSMEM_offset_0_alias
	.size		__nv_reservedSMEM_offset_0_alias, 0, 64
	.other		__nv_reservedSMEM_offset_0_alias,@"STO_CUDA_RESERVED_SHARED STV_DEFAULT"
__nv_reservedSMEM_offset_0_alias:
	.zero		0
	.zero		64


//--------------------- .nv.shared._Z11gemv_sharedPfS_S_i --------------------------
	.section	.nv.shared._Z11gemv_sharedPfS_S_i,"aw",@nobits
	.sectionflags	@""
	.align	16
	.zero		1024


//--------------------- .nv.shared._Z10gemv_naivePfS_S_i --------------------------
	.section	.nv.shared._Z10gemv_naivePfS_S_i,"aw",@nobits
	.sectionflags	@""
	.align	16
	.zero		1024


//--------------------- .nv.constant0._Z13gemv_unrolledPfS_S_i --------------------------
	.section	.nv.constant0._Z13gemv_unrolledPfS_S_i,"a",@progbits
	.sectionflags	@""
	.align	4
.nv.constant0._Z13gemv_unrolledPfS_S_i:
	.zero		924


//--------------------- .nv.constant0._Z11gemv_sharedPfS_S_i --------------------------
	.section	.nv.constant0._Z11gemv_sharedPfS_S_i,"a",@progbits
	.sectionflags	@""
	.align	4
.nv.constant0._Z11gemv_sharedPfS_S_i:
	.zero		924


//--------------------- .nv.constant0._Z10gemv_naivePfS_S_i --------------------------
	.section	.nv.constant0._Z10gemv_naivePfS_S_i,"a",@progbits
	.sectionflags	@""
	.align	4
.nv.constant0._Z10gemv_naivePfS_S_i:
	.zero		924


//--------------------- SYMBOLS --------------------------

	.type		.nv.reservedSmem.offset0,@object
	.size		.nv.reservedSmem.offset0,0x4
	.type		.nv.reservedSmem.cap,@object
	.size		.nv.reservedSmem.cap,0x4
